	.target	sm_90a

	.elftype	@"ET_EXEC"


//--------------------- .note.nv.tkinfo           --------------------------
	.section	.note.nv.tkinfo,"",@"SHT_NOTE"
	.sectionflags	@"SHF_NOTE_NV_TKINFO"
	.tkinfo
        /*0018*/ 	.word	0x00000002
        /*0030*/ 	.string	""
        /*0030*/ 	.string	"ptxas"
        /*0030*/ 	.string	"Cuda compilation tools, release 13.0, V13.0.88"
        /*0030*/ 	.string	"Build cuda_13.0.r13.0/compiler.36424714_0"
        /*0030*/ 	.string	"-arch sm_90a -m 64 "



//--------------------- .note.nv.cuinfo           --------------------------
	.section	.note.nv.cuinfo,"",@"SHT_NOTE"
	.sectionflags	@"SHF_NOTE_NV_CUINFO"
        /*0018*/ 	.short	0x0002
        /*001a*/ 	.short	0x005a
        /*001c*/ 	.short	0x0082
	.zero		2


//--------------------- .nv.info                  --------------------------
	.section	.nv.info,"",@"SHT_CUDA_INFO"
	.align	4


	//----- nvinfo : EIATTR_REGCOUNT
	.align		4
        /*0000*/ 	.byte	0x04, 0x2f
        /*0002*/ 	.short	(.L_15 - .L_14)
	.align		4
.L_14:
        /*0004*/ 	.word	index@(_ZN7cutlass13device_kernelINS_4gemm6kernel13GemmUniversalIN4cute5tupleIJiiiiEEENS1_10collective13CollectiveMmaINS1_34MainloopSm90TmaGmmaWarpSpecializedILi2ENS5_IJNS4_1CILi2EEENSA_ILi1EEESC_EEENS1_32KernelTmaWarpSpecializedPingpongEEENS5_IJNSA_ILi64EEENSA_ILi256EEESG_EEENS_10tfloat32_tENS5_IJlSC_lEEESJ_SK_NS4_8TiledMMAINS4_8MMA_AtomIJNS4_4SM904GMMA30MMA_64x256x8_F32TF32TF32_SS_TNILNSO_7ScaleInE1ELSQ_1EEEEEENS4_6LayoutINS5_IJSC_SC_SC_EEENS5_IJNSA_ILi0EEESV_SV_EEEEENS5_IJNS4_10UnderscoreESY_SY_EEEEENS4_13SM90_TMA_LOADENS4_14ComposedLayoutINS4_7SwizzleILi3ELi4ELi3EEENS4_18smem_ptr_flag_bitsILi32EEENST_INS5_IJNSA_ILi8EEENSA_ILi32EEEEEENS5_IJS18_SC_EEEEEEEvNS4_8identityENS4_23SM90_TMA_LOAD_MULTICASTES1C_vS1D_EENS_8epilogue10collective6detail29Sm90TmaWarpSpecializedAdapterINS1H_15DefaultEpilogueISJ_SK_SK_NS1G_6thread17LinearCombinationISJ_Li1EffLNS1L_9ScaleType4KindE0ELNS_15FloatRoundStyleE2ESJ_EENS1_15EpilogueDefaultEEEEEvvEEEEvNT_6ParamsE)
        /*0008*/ 	.word	0x000000a8


	//----- nvinfo : EIATTR_FRAME_SIZE
	.align		4
.L_15:
        /*000c*/ 	.byte	0x04, 0x11
        /*000e*/ 	.short	(.L_17 - .L_16)
	.align		4
.L_16:
        /*0010*/ 	.word	index@(_ZN7cutlass13device_kernelINS_4gemm6kernel13GemmUniversalIN4cute5tupleIJiiiiEEENS1_10collective13CollectiveMmaINS1_34MainloopSm90TmaGmmaWarpSpecializedILi2ENS5_IJNS4_1CILi2EEENSA_ILi1EEESC_EEENS1_32KernelTmaWarpSpecializedPingpongEEENS5_IJNSA_ILi64EEENSA_ILi256EEESG_EEENS_10tfloat32_tENS5_IJlSC_lEEESJ_SK_NS4_8TiledMMAINS4_8MMA_AtomIJNS4_4SM904GMMA30MMA_64x256x8_F32TF32TF32_SS_TNILNSO_7ScaleInE1ELSQ_1EEEEEENS4_6LayoutINS5_IJSC_SC_SC_EEENS5_IJNSA_ILi0EEESV_SV_EEEEENS5_IJNS4_10UnderscoreESY_SY_EEEEENS4_13SM90_TMA_LOADENS4_14ComposedLayoutINS4_7SwizzleILi3ELi4ELi3EEENS4_18smem_ptr_flag_bitsILi32EEENST_INS5_IJNSA_ILi8EEENSA_ILi32EEEEEENS5_IJS18_SC_EEEEEEEvNS4_8identityENS4_23SM90_TMA_LOAD_MULTICASTES1C_vS1D_EENS_8epilogue10collective6detail29Sm90TmaWarpSpecializedAdapterINS1H_15DefaultEpilogueISJ_SK_SK_NS1G_6thread17LinearCombinationISJ_Li1EffLNS1L_9ScaleType4KindE0ELNS_15FloatRoundStyleE2ESJ_EENS1_15EpilogueDefaultEEEEEvvEEEEvNT_6ParamsE)
        /*0014*/ 	.word	0x00000000


	//----- nvinfo : EIATTR_MIN_STACK_SIZE
	.align		4
.L_17:
        /*0018*/ 	.byte	0x04, 0x12
        /*001a*/ 	.short	(.L_19 - .L_18)
	.align		4
.L_18:
        /*001c*/ 	.word	index@(_ZN7cutlass13device_kernelINS_4gemm6kernel13GemmUniversalIN4cute5tupleIJiiiiEEENS1_10collective13CollectiveMmaINS1_34MainloopSm90TmaGmmaWarpSpecializedILi2ENS5_IJNS4_1CILi2EEENSA_ILi1EEESC_EEENS1_32KernelTmaWarpSpecializedPingpongEEENS5_IJNSA_ILi64EEENSA_ILi256EEESG_EEENS_10tfloat32_tENS5_IJlSC_lEEESJ_SK_NS4_8TiledMMAINS4_8MMA_AtomIJNS4_4SM904GMMA30MMA_64x256x8_F32TF32TF32_SS_TNILNSO_7ScaleInE1ELSQ_1EEEEEENS4_6LayoutINS5_IJSC_SC_SC_EEENS5_IJNSA_ILi0EEESV_SV_EEEEENS5_IJNS4_10UnderscoreESY_SY_EEEEENS4_13SM90_TMA_LOADENS4_14ComposedLayoutINS4_7SwizzleILi3ELi4ELi3EEENS4_18smem_ptr_flag_bitsILi32EEENST_INS5_IJNSA_ILi8EEENSA_ILi32EEEEEENS5_IJS18_SC_EEEEEEEvNS4_8identityENS4_23SM90_TMA_LOAD_MULTICASTES1C_vS1D_EENS_8epilogue10collective6detail29Sm90TmaWarpSpecializedAdapterINS1H_15DefaultEpilogueISJ_SK_SK_NS1G_6thread17LinearCombinationISJ_Li1EffLNS1L_9ScaleType4KindE0ELNS_15FloatRoundStyleE2ESJ_EENS1_15EpilogueDefaultEEEEEvvEEEEvNT_6ParamsE)
        /*0020*/ 	.word	0x00000000
.L_19:


//--------------------- .nv.compat                --------------------------
	.section	.nv.compat,"",@"SHT_CUDA_COMPAT_INFO"
	.align	4
        /*0000*/ 	.byte	0x02, 0x09, 0x01, 0x00, 0x02, 0x02, 0x04, 0x00, 0x02, 0x05, 0x05, 0x00, 0x03, 0x07, 0x01, 0x01
        /*0010*/ 	.byte	0x02, 0x03, 0x01, 0x00, 0x02, 0x06, 0x01, 0x00, 0x04, 0x0b, 0x08, 0x00, 0x00, 0x00, 0x00, 0x00
        /*0020*/ 	.byte	0x00, 0x00, 0x00, 0x00


//--------------------- .nv.info._ZN7cutlass13device_kernelINS_4gemm6kernel13GemmUniversalIN4cute5tupleIJiiiiEEENS1_10collective13CollectiveMmaINS1_34MainloopSm90TmaGmmaWarpSpecializedILi2ENS5_IJNS4_1CILi2EEENSA_ILi1EEESC_EEENS1_32KernelTmaWarpSpecializedPingpongEEENS5_IJNSA_ILi64EEENSA_ILi256EEESG_EEENS_10tfloat32_tENS5_IJlSC_lEEESJ_SK_NS4_8TiledMMAINS4_8MMA_AtomIJNS4_4SM904GMMA30MMA_64x256x8_F32TF32TF32_SS_TNILNSO_7ScaleInE1ELSQ_1EEEEEENS4_6LayoutINS5_IJSC_SC_SC_EEENS5_IJNSA_ILi0EEESV_SV_EEEEENS5_IJNS4_10UnderscoreESY_SY_EEEEENS4_13SM90_TMA_LOADENS4_14ComposedLayoutINS4_7SwizzleILi3ELi4ELi3EEENS4_18smem_ptr_flag_bitsILi32EEENST_INS5_IJNSA_ILi8EEENSA_ILi32EEEEEENS5_IJS18_SC_EEEEEEEvNS4_8identityENS4_23SM90_TMA_LOAD_MULTICASTES1C_vS1D_EENS_8epilogue10collective6detail29Sm90TmaWarpSpecializedAdapterINS1H_15DefaultEpilogueISJ_SK_SK_NS1G_6thread17LinearCombinationISJ_Li1EffLNS1L_9ScaleType4KindE0ELNS_15FloatRoundStyleE2ESJ_EENS1_15EpilogueDefaultEEEEEvvEEEEvNT_6ParamsE --------------------------
	.section	.nv.info._ZN7cutlass13device_kernelINS_4gemm6kernel13GemmUniversalIN4cute5tupleIJiiiiEEENS1_10collective13CollectiveMmaINS1_34MainloopSm90TmaGmmaWarpSpecializedILi2ENS5_IJNS4_1CILi2EEENSA_ILi1EEESC_EEENS1_32KernelTmaWarpSpecializedPingpongEEENS5_IJNSA_ILi64EEENSA_ILi256EEESG_EEENS_10tfloat32_tENS5_IJlSC_lEEESJ_SK_NS4_8TiledMMAINS4_8MMA_AtomIJNS4_4SM904GMMA30MMA_64x256x8_F32TF32TF32_SS_TNILNSO_7ScaleInE1ELSQ_1EEEEEENS4_6LayoutINS5_IJSC_SC_SC_EEENS5_IJNSA_ILi0EEESV_SV_EEEEENS5_IJNS4_10UnderscoreESY_SY_EEEEENS4_13SM90_TMA_LOADENS4_14ComposedLayoutINS4_7SwizzleILi3ELi4ELi3EEENS4_18smem_ptr_flag_bitsILi32EEENST_INS5_IJNSA_ILi8EEENSA_ILi32EEEEEENS5_IJS18_SC_EEEEEEEvNS4_8identityENS4_23SM90_TMA_LOAD_MULTICASTES1C_vS1D_EENS_8epilogue10collective6detail29Sm90TmaWarpSpecializedAdapterINS1H_15DefaultEpilogueISJ_SK_SK_NS1G_6thread17LinearCombinationISJ_Li1EffLNS1L_9ScaleType4KindE0ELNS_15FloatRoundStyleE2ESJ_EENS1_15EpilogueDefaultEEEEEvvEEEEvNT_6ParamsE,"",@"SHT_CUDA_INFO"
	.sectionflags	@""
	.align	4


	//----- nvinfo : EIATTR_CUDA_API_VERSION
	.align		4
        /*0000*/ 	.byte	0x04, 0x37
        /*0002*/ 	.short	(.L_21 - .L_20)
.L_20:
        /*0004*/ 	.word	0x00000082


	//----- nvinfo : EIATTR_KPARAM_INFO
	.align		4
.L_21:
        /*0008*/ 	.byte	0x04, 0x17
        /*000a*/ 	.short	(.L_23 - .L_22)
.L_22:
        /*000c*/ 	.word	0x00000000
        /*0010*/ 	.short	0x0000
        /*0012*/ 	.short	0x0070
        /*0014*/ 	.byte	0x00, 0xf0, 0x01, 0x10


	//----- nvinfo : EIATTR_SPARSE_MMA_MASK
	.align		4
.L_23:
        /*0018*/ 	.byte	0x03, 0x50
        /*001a*/ 	.short	0x0000


	//----- nvinfo : EIATTR_MAXREG_COUNT
	.align		4
        /*001c*/ 	.byte	0x03, 0x1b
        /*001e*/ 	.short	0x00a8


	//----- nvinfo : EIATTR_NUM_BARRIERS
	.align		4
        /*0020*/ 	.byte	0x02, 0x4c
        /*0022*/ 	.byte	0x01
	.zero		1


	//----- nvinfo : EIATTR_EXTERNS
	.align		4
        /*0024*/ 	.byte	0x04, 0x0f
        /*0026*/ 	.short	(.L_25 - .L_24)


	//   ....[0]....
	.align		4
.L_24:
        /*0028*/ 	.word	index@(__assertfail)


	//----- nvinfo : EIATTR_MERCURY_ISA_VERSION
	.align		4
.L_25:
        /*002c*/ 	.byte	0x03, 0x5f
        /*002e*/ 	.short	0x0101


	//----- nvinfo : EIATTR_INT_WARP_WIDE_INSTR_OFFSETS
	.align		4
        /*0030*/ 	.byte	0x04, 0x31
        /*0032*/ 	.short	(.L_27 - .L_26)


	//   ....[0]....
.L_26:
        /*0034*/ 	.word	0x00000590


	//   ....[1]....
        /*0038*/ 	.word	0x000005d0


	//   ....[2]....
        /*003c*/ 	.word	0x00000660


	//   ....[3]....
        /*0040*/ 	.word	0x00000670


	//   ....[4]....
        /*0044*/ 	.word	0x00000690


	//   ....[5]....
        /*0048*/ 	.word	0x000006b0


	//   ....[6]....
        /*004c*/ 	.word	0x000007a0


	//   ....[7]....
        /*0050*/ 	.word	0x000007c0


	//   ....[8]....
        /*0054*/ 	.word	0x00002570


	//----- nvinfo : EIATTR_COOP_GROUP_MASK_REGIDS
	.align		4
.L_27:
        /*0058*/ 	.byte	0x04, 0x29
        /*005a*/ 	.short	(.L_29 - .L_28)


	//   ....[0]....
.L_28:
        /*005c*/ 	.word	0xffffffff


	//   ....[1]....
        /*0060*/ 	.word	0xffffffff


	//   ....[2]....
        /*0064*/ 	.word	0xffffffff


	//   ....[3]....
        /*0068*/ 	.word	0xffffffff


	//   ....[4]....
        /*006c*/ 	.word	0xffffffff


	//   ....[5]....
        /*0070*/ 	.word	0xffffffff


	//   ....[6]....
        /*0074*/ 	.word	0xffffffff


	//----- nvinfo : EIATTR_COOP_GROUP_INSTR_OFFSETS
	.align		4
.L_29:
        /*0078*/ 	.byte	0x04, 0x28
        /*007a*/ 	.short	(.L_31 - .L_30)


	//   ....[0]....
.L_30:
        /*007c*/ 	.word	0x00000060


	//   ....[1]....
        /*0080*/ 	.word	0x00000080


	//   ....[2]....
        /*0084*/ 	.word	0x00000180


	//   ....[3]....
        /*0088*/ 	.word	0x00000370


	//   ....[4]....
        /*008c*/ 	.word	0x000003c0


	//   ....[5]....
        /*0090*/ 	.word	0x00000560


	//   ....[6]....
        /*0094*/ 	.word	0x00000940


	//----- nvinfo : EIATTR_REG_RECONFIG
	.align		4
.L_31:
        /*0098*/ 	.byte	0x01, 0x54
	.zero		2


	//----- nvinfo : EIATTR_SYSCALL_OFFSETS
	.align		4
        /*009c*/ 	.byte	0x04, 0x46
        /*009e*/ 	.short	(.L_33 - .L_32)


	//   ....[0]....
.L_32:
        /*00a0*/ 	.word	0x00001890


	//----- nvinfo : EIATTR_MBARRIER_INSTR_OFFSETS
	.align		4
.L_33:
        /*00a4*/ 	.byte	0x04, 0x39
        /*00a6*/ 	.short	(.L_35 - .L_34)


	//   ....[0]....
.L_34:
        /*00a8*/ 	.word	0x00000300
        /*00ac*/ 	.word	0x000000ff
        /*00b0*/ 	.word	0x00000000
        /*00b4*/ 	.short	0x0100
        /*00b6*/ 	.byte	0x07
	.zero		1


	//   ....[1]....
        /*00b8*/ 	.word	0x00000310
        /*00bc*/ 	.word	0x000000ff
        /*00c0*/ 	.word	0x00000010
        /*00c4*/ 	.short	0x0100
        /*00c6*/ 	.byte	0x07
	.zero		1


	//   ....[2]....
        /*00c8*/ 	.word	0x00000320
        /*00cc*/ 	.word	0x000000ff
        /*00d0*/ 	.word	0x00000008
        /*00d4*/ 	.short	0x0100
        /*00d6*/ 	.byte	0x07
	.zero		1


	//   ....[3]....
        /*00d8*/ 	.word	0x00000330
        /*00dc*/ 	.word	0x000000ff
        /*00e0*/ 	.word	0x00000018
        /*00e4*/ 	.short	0x0100
        /*00e6*/ 	.byte	0x07
	.zero		1


	//   ....[4]....
        /*00e8*/ 	.word	0x00000800
        /*00ec*/ 	.word	0x000000ff
        /*00f0*/ 	.word	0x00000050
        /*00f4*/ 	.short	0x0100
        /*00f6*/ 	.byte	0x0c
	.zero		1


	//   ....[5]....
        /*00f8*/ 	.word	0x00000860
        /*00fc*/ 	.word	0x000000ff
        /*0100*/ 	.word	0x00000058
        /*0104*/ 	.short	0x0100
        /*0106*/ 	.byte	0x0c
	.zero		1


	//   ....[6]....
        /*0108*/ 	.word	0x00000890
        /*010c*/ 	.word	0x000000ff
        /*0110*/ 	.word	0x00000030
        /*0114*/ 	.short	0x0100
        /*0116*/ 	.byte	0x0d
	.zero		1


	//   ....[7]....
        /*0118*/ 	.word	0x000008d0
        /*011c*/ 	.word	0x000000ff
        /*0120*/ 	.word	0x00000038
        /*0124*/ 	.short	0x0100
        /*0126*/ 	.byte	0x0d
	.zero		1


	//   ....[8]....
        /*0128*/ 	.word	0x000008e0
        /*012c*/ 	.word	0x000000ff
        /*0130*/ 	.word	0x00000040
        /*0134*/ 	.short	0x0100
        /*0136*/ 	.byte	0x0d
	.zero		1


	//   ....[9]....
        /*0138*/ 	.word	0x000008f0
        /*013c*/ 	.word	0x000000ff
        /*0140*/ 	.word	0x00000048
        /*0144*/ 	.short	0x0100
        /*0146*/ 	.byte	0x0d
	.zero		1


	//   ....[10]....
        /*0148*/ 	.word	0x00001770
        /*014c*/ 	.word	0x0000009d
        /*0150*/ 	.word	0x00000000
        /*0154*/ 	.short	0x010a
        /*0156*/ 	.byte	0x2d
	.zero		1


	//   ....[11]....
        /*0158*/ 	.word	0x00001920
        /*015c*/ 	.word	0x00000003
        /*0160*/ 	.word	0x00000000
        /*0164*/ 	.short	0x010a
        /*0166*/ 	.byte	0x3f
	.zero		1


	//   ....[12]....
        /*0168*/ 	.word	0x00001980
        /*016c*/ 	.word	0x00000003
        /*0170*/ 	.word	0x00000000
        /*0174*/ 	.short	0x010a
        /*0176*/ 	.byte	0x3f
	.zero		1


	//   ....[13]....
        /*0178*/ 	.word	0x00001f10
        /*017c*/ 	.word	0x000000ff
        /*0180*/ 	.word	0x00000000
        /*0184*/ 	.short	0x010a
        /*0186*/ 	.byte	0x07
	.zero		1


	//   ....[14]....
        /*0188*/ 	.word	0x00001f50
        /*018c*/ 	.word	0x000000ff
        /*0190*/ 	.word	0x00000000
        /*0194*/ 	.short	0x010a
        /*0196*/ 	.byte	0x07
	.zero		1


	//   ....[15]....
        /*0198*/ 	.word	0x000023f0
        /*019c*/ 	.word	0x00000004
        /*01a0*/ 	.word	0x00000000
        /*01a4*/ 	.short	0x0101
        /*01a6*/ 	.byte	0x3f
	.zero		1


	//   ....[16]....
        /*01a8*/ 	.word	0x000024f0
        /*01ac*/ 	.word	0x0000009e
        /*01b0*/ 	.word	0x00000000
        /*01b4*/ 	.short	0x0101
        /*01b6*/ 	.byte	0x2e
	.zero		1


	//   ....[17]....
        /*01b8*/ 	.word	0x000025f0
        /*01bc*/ 	.word	0x00000000
        /*01c0*/ 	.word	0x00000000
        /*01c4*/ 	.short	0x0101
        /*01c6*/ 	.byte	0x3f
	.zero		1


	//   ....[18]....
        /*01c8*/ 	.word	0x000026b0
        /*01cc*/ 	.word	0x0000009d
        /*01d0*/ 	.word	0x00000010
        /*01d4*/ 	.short	0x010a
        /*01d6*/ 	.byte	0x2d
	.zero		1


	//   ....[19]....
        /*01d8*/ 	.word	0x0000a490
        /*01dc*/ 	.word	0x000000a0
        /*01e0*/ 	.word	0x00000000
        /*01e4*/ 	.short	0x0101
        /*01e6*/ 	.byte	0x2e
	.zero		1


	//   ....[20]....
        /*01e8*/ 	.word	0x0000aeb0
        /*01ec*/ 	.word	0x00000007
        /*01f0*/ 	.word	0x00000010
        /*01f4*/ 	.short	0x010a
        /*01f6*/ 	.byte	0x3f
	.zero		1


	//   ....[21]....
        /*01f8*/ 	.word	0x0000b340
        /*01fc*/ 	.word	0x00000003
        /*0200*/ 	.word	0x00000058
        /*0204*/ 	.short	0x0101
        /*0206*/ 	.byte	0x3f
	.zero		1


	//   ....[22]....
        /*0208*/ 	.word	0x0000bab0
        /*020c*/ 	.word	0x00000007
        /*0210*/ 	.word	0x00000000
        /*0214*/ 	.short	0x010a
        /*0216*/ 	.byte	0x3f
	.zero		1


	//   ....[23]....
        /*0218*/ 	.word	0x0000bb30
        /*021c*/ 	.word	0x00000003
        /*0220*/ 	.word	0x00000000
        /*0224*/ 	.short	0x010a
        /*0226*/ 	.byte	0x3f
	.zero		1


	//   ....[24]....
        /*0228*/ 	.word	0x0000bb90
        /*022c*/ 	.word	0x0000009f
        /*0230*/ 	.word	0x00000000
        /*0234*/ 	.short	0x010a
        /*0236*/ 	.byte	0x3f
	.zero		1


	//   ....[25]....
        /*0238*/ 	.word	0x0000bbe0
        /*023c*/ 	.word	0x00000003
        /*0240*/ 	.word	0x00000000
        /*0244*/ 	.short	0x010a
        /*0246*/ 	.byte	0x3f
	.zero		1


	//   ....[26]....
        /*0248*/ 	.word	0x0000bc40
        /*024c*/ 	.word	0x00000005
        /*0250*/ 	.word	0x00000000
        /*0254*/ 	.short	0x010a
        /*0256*/ 	.byte	0x3f
	.zero		1


	//   ....[27]....
        /*0258*/ 	.word	0x0000bc90
        /*025c*/ 	.word	0x0000009f
        /*0260*/ 	.word	0x00000010
        /*0264*/ 	.short	0x010a
        /*0266*/ 	.byte	0x3f
	.zero		1


	//   ....[28]....
        /*0268*/ 	.word	0x0000bd60
        /*026c*/ 	.word	0x00000007
        /*0270*/ 	.word	0x00000010
        /*0274*/ 	.short	0x010a
        /*0276*/ 	.byte	0x3f
	.zero		1


	//   ....[29]....
        /*0278*/ 	.word	0x0000be30
        /*027c*/ 	.word	0x00000007
        /*0280*/ 	.word	0x00000000
        /*0284*/ 	.short	0x010a
        /*0286*/ 	.byte	0x3f
	.zero		1


	//----- nvinfo : EIATTR_NUM_MBARRIERS
	.align		4
.L_35:
        /*0288*/ 	.byte	0x03, 0x38
        /*028a*/ 	.short	0x000a


	//----- nvinfo : EIATTR_EXIT_INSTR_OFFSETS
	.align		4
        /*028c*/ 	.byte	0x04, 0x1c
        /*028e*/ 	.short	(.L_37 - .L_36)


	//   ....[0]....
.L_36:
        /*0290*/ 	.word	0x00001450


	//   ....[1]....
        /*0294*/ 	.word	0x000014b0


	//   ....[2]....
        /*0298*/ 	.word	0x0000aba0


	//   ....[3]....
        /*029c*/ 	.word	0x0000abd0


	//   ....[4]....
        /*02a0*/ 	.word	0x0000bb80


	//----- nvinfo : EIATTR_MAX_THREADS
	.align		4
.L_37:
        /*02a4*/ 	.byte	0x04, 0x05
        /*02a6*/ 	.short	(.L_39 - .L_38)
.L_38:
        /*02a8*/ 	.word	0x00000180
        /*02ac*/ 	.word	0x00000001
        /*02b0*/ 	.word	0x00000001


	//----- nvinfo : EIATTR_CRS_STACK_SIZE
	.align		4
.L_39:
        /*02b4*/ 	.byte	0x04, 0x1e
        /*02b6*/ 	.short	(.L_41 - .L_40)
.L_40:
        /*02b8*/ 	.word	0x00000000


	//----- nvinfo : EIATTR_CBANK_PARAM_SIZE
	.align		4
.L_41:
        /*02bc*/ 	.byte	0x03, 0x19
        /*02be*/ 	.short	0x0470


	//----- nvinfo : EIATTR_PARAM_CBANK
	.align		4
        /*02c0*/ 	.byte	0x04, 0x0a
        /*02c2*/ 	.short	(.L_43 - .L_42)
	.align		4
.L_42:
        /*02c4*/ 	.word	index@(.nv.constant0._ZN7cutlass13device_kernelINS_4gemm6kernel13GemmUniversalIN4cute5tupleIJiiiiEEENS1_10collective13CollectiveMmaINS1_34MainloopSm90TmaGmmaWarpSpecializedILi2ENS5_IJNS4_1CILi2EEENSA_ILi1EEESC_EEENS1_32KernelTmaWarpSpecializedPingpongEEENS5_IJNSA_ILi64EEENSA_ILi256EEESG_EEENS_10tfloat32_tENS5_IJlSC_lEEESJ_SK_NS4_8TiledMMAINS4_8MMA_AtomIJNS4_4SM904GMMA30MMA_64x256x8_F32TF32TF32_SS_TNILNSO_7ScaleInE1ELSQ_1EEEEEENS4_6LayoutINS5_IJSC_SC_SC_EEENS5_IJNSA_ILi0EEESV_SV_EEEEENS5_IJNS4_10UnderscoreESY_SY_EEEEENS4_13SM90_TMA_LOADENS4_14ComposedLayoutINS4_7SwizzleILi3ELi4ELi3EEENS4_18smem_ptr_flag_bitsILi32EEENST_INS5_IJNSA_ILi8EEENSA_ILi32EEEEEENS5_IJS18_SC_EEEEEEEvNS4_8identityENS4_23SM90_TMA_LOAD_MULTICASTES1C_vS1D_EENS_8epilogue10collective6detail29Sm90TmaWarpSpecializedAdapterINS1H_15DefaultEpilogueISJ_SK_SK_NS1G_6thread17LinearCombinationISJ_Li1EffLNS1L_9ScaleType4KindE0ELNS_15FloatRoundStyleE2ESJ_EENS1_15EpilogueDefaultEEEEEvvEEEEvNT_6ParamsE)
        /*02c8*/ 	.short	0x0210
        /*02ca*/ 	.short	0x0470


	//----- nvinfo : EIATTR_SW_WAR
	.align		4
.L_43:
        /*02cc*/ 	.byte	0x04, 0x36
        /*02ce*/ 	.short	(.L_45 - .L_44)
.L_44:
        /*02d0*/ 	.word	0x00000008
.L_45:


//--------------------- .nv.callgraph             --------------------------
	.section	.nv.callgraph,"",@"SHT_CUDA_CALLGRAPH"
	.align	4
	.sectionentsize	8
	.align		4
        /*0000*/ 	.word	0x00000000
	.align		4
        /*0004*/ 	.word	0xffffffff
	.align		4
        /*0008*/ 	.word	index@(_ZN7cutlass13device_kernelINS_4gemm6kernel13GemmUniversalIN4cute5tupleIJiiiiEEENS1_10collective13CollectiveMmaINS1_34MainloopSm90TmaGmmaWarpSpecializedILi2ENS5_IJNS4_1CILi2EEENSA_ILi1EEESC_EEENS1_32KernelTmaWarpSpecializedPingpongEEENS5_IJNSA_ILi64EEENSA_ILi256EEESG_EEENS_10tfloat32_tENS5_IJlSC_lEEESJ_SK_NS4_8TiledMMAINS4_8MMA_AtomIJNS4_4SM904GMMA30MMA_64x256x8_F32TF32TF32_SS_TNILNSO_7ScaleInE1ELSQ_1EEEEEENS4_6LayoutINS5_IJSC_SC_SC_EEENS5_IJNSA_ILi0EEESV_SV_EEEEENS5_IJNS4_10UnderscoreESY_SY_EEEEENS4_13SM90_TMA_LOADENS4_14ComposedLayoutINS4_7SwizzleILi3ELi4ELi3EEENS4_18smem_ptr_flag_bitsILi32EEENST_INS5_IJNSA_ILi8EEENSA_ILi32EEEEEENS5_IJS18_SC_EEEEEEEvNS4_8identityENS4_23SM90_TMA_LOAD_MULTICASTES1C_vS1D_EENS_8epilogue10collective6detail29Sm90TmaWarpSpecializedAdapterINS1H_15DefaultEpilogueISJ_SK_SK_NS1G_6thread17LinearCombinationISJ_Li1EffLNS1L_9ScaleType4KindE0ELNS_15FloatRoundStyleE2ESJ_EENS1_15EpilogueDefaultEEEEEvvEEEEvNT_6ParamsE)
	.align		4
        /*000c*/ 	.word	index@(__assertfail)
	.align		4
        /*0010*/ 	.word	0x00000000
	.align		4
        /*0014*/ 	.word	0xfffffffe
	.align		4
        /*0018*/ 	.word	0x00000000
	.align		4
        /*001c*/ 	.word	0xfffffffd
	.align		4
        /*0020*/ 	.word	0x00000000
	.align		4
        /*0024*/ 	.word	0xfffffffc


//--------------------- .nv.constant4             --------------------------
	.section	.nv.constant4,"a",@progbits
	.align	8
	.align		8
.nv.constant4:
        /*0000*/ 	.dword	__assertfail
	.align		8
        /*0008*/ 	.dword	__unnamed_1
	.align		8
        /*0010*/ 	.dword	_ZN39_INTERNAL_9c22002a_4_k_cu_8485a861_63304cuda3std3__45__cpo5beginE
	.align		8
        /*0018*/ 	.dword	_ZN39_INTERNAL_9c22002a_4_k_cu_8485a861_63304cuda3std3__45__cpo3endE
	.align		8
        /*0020*/ 	.dword	_ZN39_INTERNAL_9c22002a_4_k_cu_8485a861_63304cuda3std3__45__cpo6cbeginE
	.align		8
        /*0028*/ 	.dword	_ZN39_INTERNAL_9c22002a_4_k_cu_8485a861_63304cuda3std3__45__cpo4cendE
	.align		8
        /*0030*/ 	.dword	_ZN39_INTERNAL_9c22002a_4_k_cu_8485a861_63304cuda3std3__441_GLOBAL__N__9c22002a_4_k_cu_8485a861_63306ignoreE
	.align		8
        /*0038*/ 	.dword	_ZN39_INTERNAL_9c22002a_4_k_cu_8485a861_63304cuda3std3__419piecewise_constructE
	.align		8
        /*0040*/ 	.dword	_ZN39_INTERNAL_9c22002a_4_k_cu_8485a861_63304cuda3std3__48in_placeE
	.align		8
        /*0048*/ 	.dword	_ZN39_INTERNAL_9c22002a_4_k_cu_8485a861_63304cuda3std6ranges3__45__cpo4swapE
	.align		8
        /*0050*/ 	.dword	_ZN39_INTERNAL_9c22002a_4_k_cu_8485a861_63304cuda3std6ranges3__45__cpo9iter_moveE
	.align		8
        /*0058*/ 	.dword	_ZN39_INTERNAL_9c22002a_4_k_cu_8485a861_63304cute7productE
	.align		8
        /*0060*/ 	.dword	_ZN39_INTERNAL_9c22002a_4_k_cu_8485a861_63304cute1_E
	.align		8
        /*0068*/ 	.dword	$str$22
	.align		8
        /*0070*/ 	.dword	$str$23


//--------------------- .text._ZN7cutlass13device_kernelINS_4gemm6kernel13GemmUniversalIN4cute5tupleIJiiiiEEENS1_10collective13CollectiveMmaINS1_34MainloopSm90TmaGmmaWarpSpecializedILi2ENS5_IJNS4_1CILi2EEENSA_ILi1EEESC_EEENS1_32KernelTmaWarpSpecializedPingpongEEENS5_IJNSA_ILi64EEENSA_ILi256EEESG_EEENS_10tfloat32_tENS5_IJlSC_lEEESJ_SK_NS4_8TiledMMAINS4_8MMA_AtomIJNS4_4SM904GMMA30MMA_64x256x8_F32TF32TF32_SS_TNILNSO_7ScaleInE1ELSQ_1EEEEEENS4_6LayoutINS5_IJSC_SC_SC_EEENS5_IJNSA_ILi0EEESV_SV_EEEEENS5_IJNS4_10UnderscoreESY_SY_EEEEENS4_13SM90_TMA_LOADENS4_14ComposedLayoutINS4_7SwizzleILi3ELi4ELi3EEENS4_18smem_ptr_flag_bitsILi32EEENST_INS5_IJNSA_ILi8EEENSA_ILi32EEEEEENS5_IJS18_SC_EEEEEEEvNS4_8identityENS4_23SM90_TMA_LOAD_MULTICASTES1C_vS1D_EENS_8epilogue10collective6detail29Sm90TmaWarpSpecializedAdapterINS1H_15DefaultEpilogueISJ_SK_SK_NS1G_6thread17LinearCombinationISJ_Li1EffLNS1L_9ScaleType4KindE0ELNS_15FloatRoundStyleE2ESJ_EENS1_15EpilogueDefaultEEEEEvvEEEEvNT_6ParamsE --------------------------
	.section	.text._ZN7cutlass13device_kernelINS_4gemm6kernel13GemmUniversalIN4cute5tupleIJiiiiEEENS1_10collective13CollectiveMmaINS1_34MainloopSm90TmaGmmaWarpSpecializedILi2ENS5_IJNS4_1CILi2EEENSA_ILi1EEESC_EEENS1_32KernelTmaWarpSpecializedPingpongEEENS5_IJNSA_ILi64EEENSA_ILi256EEESG_EEENS_10tfloat32_tENS5_IJlSC_lEEESJ_SK_NS4_8TiledMMAINS4_8MMA_AtomIJNS4_4SM904GMMA30MMA_64x256x8_F32TF32TF32_SS_TNILNSO_7ScaleInE1ELSQ_1EEEEEENS4_6LayoutINS5_IJSC_SC_SC_EEENS5_IJNSA_ILi0EEESV_SV_EEEEENS5_IJNS4_10UnderscoreESY_SY_EEEEENS4_13SM90_TMA_LOADENS4_14ComposedLayoutINS4_7SwizzleILi3ELi4ELi3EEENS4_18smem_ptr_flag_bitsILi32EEENST_INS5_IJNSA_ILi8EEENSA_ILi32EEEEEENS5_IJS18_SC_EEEEEEEvNS4_8identityENS4_23SM90_TMA_LOAD_MULTICASTES1C_vS1D_EENS_8epilogue10collective6detail29Sm90TmaWarpSpecializedAdapterINS1H_15DefaultEpilogueISJ_SK_SK_NS1G_6thread17LinearCombinationISJ_Li1EffLNS1L_9ScaleType4KindE0ELNS_15FloatRoundStyleE2ESJ_EENS1_15EpilogueDefaultEEEEEvvEEEEvNT_6ParamsE,"ax",@progbits
	.align	128
.text._ZN7cutlass13device_kernelINS_4gemm6kernel13GemmUniversalIN4cute5tupleIJiiiiEEENS1_10collective13CollectiveMmaINS1_34MainloopSm90TmaGmmaWarpSpecializedILi2ENS5_IJNS4_1CILi2EEENSA_ILi1EEESC_EEENS1_32KernelTmaWarpSpecializedPingpongEEENS5_IJNSA_ILi64EEENSA_ILi256EEESG_EEENS_10tfloat32_tENS5_IJlSC_lEEESJ_SK_NS4_8TiledMMAINS4_8MMA_AtomIJNS4_4SM904GMMA30MMA_64x256x8_F32TF32TF32_SS_TNILNSO_7ScaleInE1ELSQ_1EEEEEENS4_6LayoutINS5_IJSC_SC_SC_EEENS5_IJNSA_ILi0EEESV_SV_EEEEENS5_IJNS4_10UnderscoreESY_SY_EEEEENS4_13SM90_TMA_LOADENS4_14ComposedLayoutINS4_7SwizzleILi3ELi4ELi3EEENS4_18smem_ptr_flag_bitsILi32EEENST_INS5_IJNSA_ILi8EEENSA_ILi32EEEEEENS5_IJS18_SC_EEEEEEEvNS4_8identityENS4_23SM90_TMA_LOAD_MULTICASTES1C_vS1D_EENS_8epilogue10collective6detail29Sm90TmaWarpSpecializedAdapterINS1H_15DefaultEpilogueISJ_SK_SK_NS1G_6thread17LinearCombinationISJ_Li1EffLNS1L_9ScaleType4KindE0ELNS_15FloatRoundStyleE2ESJ_EENS1_15EpilogueDefaultEEEEEvvEEEEvNT_6ParamsE:
        .type           _ZN7cutlass13device_kernelINS_4gemm6kernel13GemmUniversalIN4cute5tupleIJiiiiEEENS1_10collective13CollectiveMmaINS1_34MainloopSm90TmaGmmaWarpSpecializedILi2ENS5_IJNS4_1CILi2EEENSA_ILi1EEESC_EEENS1_32KernelTmaWarpSpecializedPingpongEEENS5_IJNSA_ILi64EEENSA_ILi256EEESG_EEENS_10tfloat32_tENS5_IJlSC_lEEESJ_SK_NS4_8TiledMMAINS4_8MMA_AtomIJNS4_4SM904GMMA30MMA_64x256x8_F32TF32TF32_SS_TNILNSO_7ScaleInE1ELSQ_1EEEEEENS4_6LayoutINS5_IJSC_SC_SC_EEENS5_IJNSA_ILi0EEESV_SV_EEEEENS5_IJNS4_10UnderscoreESY_SY_EEEEENS4_13SM90_TMA_LOADENS4_14ComposedLayoutINS4_7SwizzleILi3ELi4ELi3EEENS4_18smem_ptr_flag_bitsILi32EEENST_INS5_IJNSA_ILi8EEENSA_ILi32EEEEEENS5_IJS18_SC_EEEEEEEvNS4_8identityENS4_23SM90_TMA_LOAD_MULTICASTES1C_vS1D_EENS_8epilogue10collective6detail29Sm90TmaWarpSpecializedAdapterINS1H_15DefaultEpilogueISJ_SK_SK_NS1G_6thread17LinearCombinationISJ_Li1EffLNS1L_9ScaleType4KindE0ELNS_15FloatRoundStyleE2ESJ_EENS1_15EpilogueDefaultEEEEEvvEEEEvNT_6ParamsE,@function
        .size           _ZN7cutlass13device_kernelINS_4gemm6kernel13GemmUniversalIN4cute5tupleIJiiiiEEENS1_10collective13CollectiveMmaINS1_34MainloopSm90TmaGmmaWarpSpecializedILi2ENS5_IJNS4_1CILi2EEENSA_ILi1EEESC_EEENS1_32KernelTmaWarpSpecializedPingpongEEENS5_IJNSA_ILi64EEENSA_ILi256EEESG_EEENS_10tfloat32_tENS5_IJlSC_lEEESJ_SK_NS4_8TiledMMAINS4_8MMA_AtomIJNS4_4SM904GMMA30MMA_64x256x8_F32TF32TF32_SS_TNILNSO_7ScaleInE1ELSQ_1EEEEEENS4_6LayoutINS5_IJSC_SC_SC_EEENS5_IJNSA_ILi0EEESV_SV_EEEEENS5_IJNS4_10UnderscoreESY_SY_EEEEENS4_13SM90_TMA_LOADENS4_14ComposedLayoutINS4_7SwizzleILi3ELi4ELi3EEENS4_18smem_ptr_flag_bitsILi32EEENST_INS5_IJNSA_ILi8EEENSA_ILi32EEEEEENS5_IJS18_SC_EEEEEEEvNS4_8identityENS4_23SM90_TMA_LOAD_MULTICASTES1C_vS1D_EENS_8epilogue10collective6detail29Sm90TmaWarpSpecializedAdapterINS1H_15DefaultEpilogueISJ_SK_SK_NS1G_6thread17LinearCombinationISJ_Li1EffLNS1L_9ScaleType4KindE0ELNS_15FloatRoundStyleE2ESJ_EENS1_15EpilogueDefaultEEEEEvvEEEEvNT_6ParamsE,(.L_x_324 - _ZN7cutlass13device_kernelINS_4gemm6kernel13GemmUniversalIN4cute5tupleIJiiiiEEENS1_10collective13CollectiveMmaINS1_34MainloopSm90TmaGmmaWarpSpecializedILi2ENS5_IJNS4_1CILi2EEENSA_ILi1EEESC_EEENS1_32KernelTmaWarpSpecializedPingpongEEENS5_IJNSA_ILi64EEENSA_ILi256EEESG_EEENS_10tfloat32_tENS5_IJlSC_lEEESJ_SK_NS4_8TiledMMAINS4_8MMA_AtomIJNS4_4SM904GMMA30MMA_64x256x8_F32TF32TF32_SS_TNILNSO_7ScaleInE1ELSQ_1EEEEEENS4_6LayoutINS5_IJSC_SC_SC_EEENS5_IJNSA_ILi0EEESV_SV_EEEEENS5_IJNS4_10UnderscoreESY_SY_EEEEENS4_13SM90_TMA_LOADENS4_14ComposedLayoutINS4_7SwizzleILi3ELi4ELi3EEENS4_18smem_ptr_flag_bitsILi32EEENST_INS5_IJNSA_ILi8EEENSA_ILi32EEEEEENS5_IJS18_SC_EEEEEEEvNS4_8identityENS4_23SM90_TMA_LOAD_MULTICASTES1C_vS1D_EENS_8epilogue10collective6detail29Sm90TmaWarpSpecializedAdapterINS1H_15DefaultEpilogueISJ_SK_SK_NS1G_6thread17LinearCombinationISJ_Li1EffLNS1L_9ScaleType4KindE0ELNS_15FloatRoundStyleE2ESJ_EENS1_15EpilogueDefaultEEEEEvvEEEEvNT_6ParamsE)
        .other          _ZN7cutlass13device_kernelINS_4gemm6kernel13GemmUniversalIN4cute5tupleIJiiiiEEENS1_10collective13CollectiveMmaINS1_34MainloopSm90TmaGmmaWarpSpecializedILi2ENS5_IJNS4_1CILi2EEENSA_ILi1EEESC_EEENS1_32KernelTmaWarpSpecializedPingpongEEENS5_IJNSA_ILi64EEENSA_ILi256EEESG_EEENS_10tfloat32_tENS5_IJlSC_lEEESJ_SK_NS4_8TiledMMAINS4_8MMA_AtomIJNS4_4SM904GMMA30MMA_64x256x8_F32TF32TF32_SS_TNILNSO_7ScaleInE1ELSQ_1EEEEEENS4_6LayoutINS5_IJSC_SC_SC_EEENS5_IJNSA_ILi0EEESV_SV_EEEEENS5_IJNS4_10UnderscoreESY_SY_EEEEENS4_13SM90_TMA_LOADENS4_14ComposedLayoutINS4_7SwizzleILi3ELi4ELi3EEENS4_18smem_ptr_flag_bitsILi32EEENST_INS5_IJNSA_ILi8EEENSA_ILi32EEEEEENS5_IJS18_SC_EEEEEEEvNS4_8identityENS4_23SM90_TMA_LOAD_MULTICASTES1C_vS1D_EENS_8epilogue10collective6detail29Sm90TmaWarpSpecializedAdapterINS1H_15DefaultEpilogueISJ_SK_SK_NS1G_6thread17LinearCombinationISJ_Li1EffLNS1L_9ScaleType4KindE0ELNS_15FloatRoundStyleE2ESJ_EENS1_15EpilogueDefaultEEEEEvvEEEEvNT_6ParamsE,@"STO_CUDA_ENTRY STV_DEFAULT"
_ZN7cutlass13device_kernelINS_4gemm6kernel13GemmUniversalIN4cute5tupleIJiiiiEEENS1_10collective13CollectiveMmaINS1_34MainloopSm90TmaGmmaWarpSpecializedILi2ENS5_IJNS4_1CILi2EEENSA_ILi1EEESC_EEENS1_32KernelTmaWarpSpecializedPingpongEEENS5_IJNSA_ILi64EEENSA_ILi256EEESG_EEENS_10tfloat32_tENS5_IJlSC_lEEESJ_SK_NS4_8TiledMMAINS4_8MMA_AtomIJNS4_4SM904GMMA30MMA_64x256x8_F32TF32TF32_SS_TNILNSO_7ScaleInE1ELSQ_1EEEEEENS4_6LayoutINS5_IJSC_SC_SC_EEENS5_IJNSA_ILi0EEESV_SV_EEEEENS5_IJNS4_10UnderscoreESY_SY_EEEEENS4_13SM90_TMA_LOADENS4_14ComposedLayoutINS4_7SwizzleILi3ELi4ELi3EEENS4_18smem_ptr_flag_bitsILi32EEENST_INS5_IJNSA_ILi8EEENSA_ILi32EEEEEENS5_IJS18_SC_EEEEEEEvNS4_8identityENS4_23SM90_TMA_LOAD_MULTICASTES1C_vS1D_EENS_8epilogue10collective6detail29Sm90TmaWarpSpecializedAdapterINS1H_15DefaultEpilogueISJ_SK_SK_NS1G_6thread17LinearCombinationISJ_Li1EffLNS1L_9ScaleType4KindE0ELNS_15FloatRoundStyleE2ESJ_EENS1_15EpilogueDefaultEEEEEvvEEEEvNT_6ParamsE:
[----:B------:R-:W0:Y:S01]  /*0000*/  LDC R1, c[0x0][0x28] ;  /* 0x00000a00ff017b82 */ /* 0x000e220000000800 */
[----:B------:R-:W1:Y:S01]  /*0010*/  S2R R3, SR_TID.X ;  /* 0x0000000000037919 */ /* 0x000e620000002100 */
[----:B------:R-:W-:Y:S01]  /*0020*/  ELECT P0, URZ, PT ;  /* 0x00000000003f782f */ /* 0x000fe20003800000 */
[----:B------:R-:W-:Y:S01]  /*0030*/  BSSY B0, `(.L_x_0) ;  /* 0x0000014000007945 */ /* 0x000fe20003800000 */
[--C-:B-1----:R-:W-:Y:S02]  /*0040*/  SHF.R.U32.HI R0, RZ, 0x5, R3.reuse ;  /* 0x00000005ff007819 */ /* 0x102fe40000011603 */
[----:B------:R-:W-:-:S03]  /*0050*/  SHF.R.U32.HI R5, RZ, 0x7, R3 ;  /* 0x00000007ff057819 */ /* 0x000fc60000011603 */
[----:B------:R-:W1:Y:S02]  /*0060*/  SHFL.IDX PT, R2, R0, RZ, 0x1f ;  /* 0x00001fff00027589 */ /* 0x000e6400000e0000 */
[----:B-1----:R-:W-:Y:S02]  /*0070*/  R2UR UR6, R2 ;  /* 0x00000000020672ca */ /* 0x002fe400000e0000 */
[----:B------:R1:W2:Y:S11]  /*0080*/  SHFL.IDX PT, R2, R5, RZ, 0x1f ;  /* 0x00001fff05027589 */ /* 0x0002b600000e0000 */
[----:B------:R-:W-:-:S02]  /*0090*/  USHF.R.S32.HI UR4, URZ, 0x1f, UR6 ;  /* 0x0000001f3f047899 */ /* 0x000fc40008011406 */
[----:B------:R-:W-:Y:S02]  /*00a0*/  ISETP.NE.OR P0, PT, RZ, UR6, !P0 ;  /* 0x00000006ff007c0c */ /* 0x000fe4000c705670 */
[----:B------:R-:W-:-:S04]  /*00b0*/  ULEA.HI UR4, UR4, UR6, URZ, 0x2 ;  /* 0x0000000604047291 */ /* 0x000fc8000f8f103f */
[----:B------:R-:W-:-:S04]  /*00c0*/  ULOP3.LUT UR4, UR4, 0xfffffffc, URZ, 0xc0, !UPT ;  /* 0xfffffffc04047892 */ /* 0x000fc8000f8ec03f */
[----:B------:R-:W-:-:S03]  /*00d0*/  UIADD3 UR6, UR6, -UR4, URZ ;  /* 0x8000000406067290 */ /* 0x000fc6000fffe03f */
[----:B012---:R-:W-:Y:S09]  /*00e0*/  @P0 BRA `(.L_x_1) ;  /* 0x0000000000200947 */ /* 0x007ff20003800000 */
[----:B------:R-:W-:Y:S02]  /*00f0*/  ULDC.64 UR4, c[0x0][0x198] ;  /* 0x0000660000047ab9 */ /* 0x000fe40000000a00 */
[----:B------:R-:W-:Y:S02]  /*0100*/  UIADD3 UR8, UP0, UR4, 0xf0, URZ ;  /* 0x000000f004087890 */ /* 0x000fe4000ff1e03f */
[----:B------:R-:W-:Y:S02]  /*0110*/  UIADD3 UR4, UP1, UR4, 0x1f0, URZ ;  /* 0x000001f004047890 */ /* 0x000fe4000ff3e03f */
[----:B------:R-:W-:Y:S02]  /*0120*/  UIADD3.X UR9, URZ, UR5, URZ, UP0, !UPT ;  /* 0x000000053f097290 */ /* 0x000fe400087fe43f */
[----:B------:R-:W-:-:S07]  /*0130*/  UIADD3.X UR5, URZ, UR5, URZ, UP1, !UPT ;  /* 0x000000053f057290 */ /* 0x000fce0008ffe43f */
[----:B------:R0:W-:Y:S02]  /*0140*/  UTMACCTL.PF [UR8] ;  /* 0x00000000080079b9 */ /* 0x0001e40008040000 */
[----:B------:R0:W-:Y:S02]  /*0150*/  UTMACCTL.PF [UR4] ;  /* 0x00000000040079b9 */ /* 0x0001e40008040000 */
[----:B0-----:R-:W-:Y:S01]  /*0160*/  NOP ;  /* 0x0000000000007918 */ /* 0x001fe20000000000 */
.L_x_1:
[----:B------:R-:W-:Y:S05]  /*0170*/  BSYNC B0 ;  /* 0x0000000000007941 */ /* 0x000fea0003800000 */
.L_x_0:
[----:B------:R-:W0:Y:S01]  /*0180*/  SHFL.IDX PT, R6, R0, RZ, 0x1f ;  /* 0x00001fff00067589 */ /* 0x000e2200000e0000 */
[----:B------:R-:W-:Y:S01]  /*0190*/  R2UR UR19, R2 ;  /* 0x00000000021372ca */ /* 0x000fe200000e0000 */
[----:B------:R-:W-:-:S04]  /*01a0*/  UISETP.NE.AND UP0, UPT, UR6, 0x3, UPT ;  /* 0x000000030600788c */ /* 0x000fc8000bf05270 */
[----:B------:R-:W-:-:S08]  /*01b0*/  UISETP.EQ.OR UP0, UPT, UR6, URZ, !UP0 ;  /* 0x0000003f0600728c */ /* 0x000fd0000c702670 */
[----:B------:R-:W-:Y:S02]  /*01c0*/  UIADD3 UR14, UR19, -0x1, URZ ;  /* 0xffffffff130e7890 */ /* 0x000fe4000fffe03f */
[----:B------:R-:W-:Y:S02]  /*01d0*/  UISETP.EQ.AND UP0, UPT, UR19, URZ, UP0 ;  /* 0x0000003f1300728c */ /* 0x000fe40008702270 */
[----:B------:R-:W-:Y:S02]  /*01e0*/  UISETP.GE.U32.AND UP1, UPT, UR14, 0x2, UPT ;  /* 0x000000020e00788c */ /* 0x000fe4000bf26070 */
[----:B------:R-:W-:Y:S01]  /*01f0*/  USEL UR42, URZ, 0x1, !UP0 ;  /* 0x000000013f2a7887 */ /* 0x000fe2000c000000 */
[----:B0-----:R-:W-:-:S03]  /*0200*/  ISETP.NE.AND P0, PT, R6, RZ, PT ;  /* 0x000000ff0600720c */ /* 0x001fc60003f05270 */
[----:B------:R-:W-:-:S10]  /*0210*/  USEL UR42, UR42, 0x2, UP1 ;  /* 0x000000022a2a7887 */ /* 0x000fd40008800000 */
[----:B------:R-:W-:Y:S05]  /*0220*/  @P0 BRA `(.L_x_2) ;  /* 0x0000000000480947 */ /* 0x000fea0003800000 */
[----:B------:R-:W0:Y:S01]  /*0230*/  S2UR UR7, SR_CgaCtaId ;  /* 0x00000000000779c3 */ /* 0x000e220000008800 */
[----:B------:R-:W-:Y:S01]  /*0240*/  UMOV UR4, 0x400 ;  /* 0x0000040000047882 */ /* 0x000fe20000000000 */
[----:B------:R-:W-:Y:S01]  /*0250*/  UMOV UR5, 0x1 ;  /* 0x0000000100057882 */ /* 0x000fe20000000000 */
[----:B------:R-:W-:Y:S01]  /*0260*/  UMOV UR8, 0x2 ;  /* 0x0000000200087882 */ /* 0x000fe20000000000 */
[----:B------:R-:W-:Y:S01]  /*0270*/  ELECT P0, URZ, PT ;  /* 0x00000000003f782f */ /* 0x000fe20003800000 */
[----:B------:R-:W-:-:S04]  /*0280*/  UIADD3 UR8, -UR8, 0x100000, URZ ;  /* 0x0010000008087890 */ /* 0x000fc8000fffe13f */
[----:B------:R-:W-:Y:S02]  /*0290*/  USHF.L.U32 UR9, UR8, 0xb, URZ ;  /* 0x0000000b08097899 */ /* 0x000fe4000800063f */
[----:B------:R-:W-:Y:S02]  /*02a0*/  USHF.L.U32 UR8, UR8, 0x1, URZ ;  /* 0x0000000108087899 */ /* 0x000fe4000800063f */
[----:B0-----:R-:W-:Y:S02]  /*02b0*/  ULEA UR7, UR7, UR4, 0x18 ;  /* 0x0000000407077291 */ /* 0x001fe4000f8ec03f */
[----:B------:R-:W-:-:S04]  /*02c0*/  UIADD3 UR4, -UR5, 0x100000, URZ ;  /* 0x0010000005047890 */ /* 0x000fc8000fffe13f */
[----:B------:R-:W-:Y:S02]  /*02d0*/  USHF.L.U32 UR5, UR4, 0xb, URZ ;  /* 0x0000000b04057899 */ /* 0x000fe4000800063f */
[----:B------:R-:W-:Y:S01]  /*02e0*/  USHF.L.U32 UR4, UR4, 0x1, URZ ;  /* 0x0000000104047899 */ /* 0x000fe2000800063f */
[----:B------:R-:W0:Y:S11]  /*02f0*/  FENCE.VIEW.ASYNC.S ;  /* 0x00000000000073c6 */ /* 0x000e360000000000 */
[----:B0-----:R0:W1:Y:S01]  /*0300*/  SYNCS.EXCH.64 URZ, [UR7], UR4 ;  /* 0x00000004073f75b2 */ /* 0x0010620008000100 */
[----:B------:R0:W2:Y:S01]  /*0310*/  SYNCS.EXCH.64 URZ, [UR7+0x10], UR8 ;  /* 0x00001008073f75b2 */ /* 0x0000a20008000100 */
[----:B------:R0:W3:Y:S01]  /*0320*/  SYNCS.EXCH.64 URZ, [UR7+0x8], UR4 ;  /* 0x00000804073f75b2 */ /* 0x0000e20008000100 */
[----:B------:R0:W4:Y:S01]  /*0330*/  SYNCS.EXCH.64 URZ, [UR7+0x18], UR8 ;  /* 0x00001808073f75b2 */ /* 0x0001220008000100 */
[----:B------:R-:W-:Y:S01]  /*0340*/  NOP ;  /* 0x0000000000007918 */ /* 0x000fe20000000000 */
.L_x_2:
[----:B------:R-:W5:Y:S01]  /*0350*/  S2UR UR15, SR_CTAID.X ;  /* 0x00000000000f79c3 */ /* 0x000f620000002500 */
[----:B------:R-:W-:Y:S01]  /*0360*/  SHF.R.S32.HI R2, RZ, 0x1f, R3 ;  /* 0x0000001fff027819 */ /* 0x000fe20000011403 */
[----:B------:R-:W1:Y:S01]  /*0370*/  SHFL.IDX PT, R7, R0, RZ, 0x1f ;  /* 0x00001fff00077589 */ /* 0x000e6200000e0000 */
[----:B------:R-:W-:Y:S02]  /*0380*/  ELECT P0, URZ, PT ;  /* 0x00000000003f782f */ /* 0x000fe40003800000 */
[----:B------:R-:W-:Y:S01]  /*0390*/  SHF.R.S32.HI R11, RZ, 0x1f, R6 ;  /* 0x0000001fff0b7819 */ /* 0x000fe20000011406 */
[----:B0-----:R-:W-:Y:S01]  /*03a0*/  ULDC UR4, c[0x0][0x150] ;  /* 0x0000540000047ab9 */ /* 0x001fe20000000800 */
[----:B------:R-:W-:Y:S01]  /*03b0*/  LEA.HI R2, R2, R3, RZ, 0x7 ;  /* 0x0000000302027211 */ /* 0x000fe200078f38ff */
[----:B------:R-:W0:Y:S01]  /*03c0*/  SHFL.IDX PT, R8, R0, RZ, 0x1f ;  /* 0x00001fff00087589 */ /* 0x000e2200000e0000 */
[----:B------:R-:W2:Y:S01]  /*03d0*/  S2UR UR8, SR_CTAID.Y ;  /* 0x00000000000879c3 */ /* 0x000ea20000002600 */
[----:B------:R-:W-:-:S02]  /*03e0*/  ELECT P1, URZ, PT ;  /* 0x00000000003f782f */ /* 0x000fc40003820000 */
[----:B------:R-:W-:Y:S01]  /*03f0*/  LOP3.LUT R2, R2, 0xffffff80, RZ, 0xc0, !PT ;  /* 0xffffff8002027812 */ /* 0x000fe200078ec0ff */
[----:B------:R-:W-:Y:S01]  /*0400*/  ULDC UR7, c[0x0][0x144] ;  /* 0x0000510000077ab9 */ /* 0x000fe20000000800 */
[----:B------:R-:W-:Y:S01]  /*0410*/  LEA.HI R11, R11, R6, RZ, 0x2 ;  /* 0x000000060b0b7211 */ /* 0x000fe200078f10ff */
[----:B------:R-:W-:Y:S01]  /*0420*/  UMOV UR18, 0x80 ;  /* 0x0000008000127882 */ /* 0x000fe20000000000 */
[----:B------:R-:W-:Y:S01]  /*0430*/  NOP ;  /* 0x0000000000007918 */ /* 0x000fe20000000000 */
[----:B------:R-:W-:Y:S01]  /*0440*/  IMAD.IADD R4, R3, 0x1, -R2 ;  /* 0x0000000103047824 */ /* 0x000fe200078e0a02 */
[----:B------:R-:W-:Y:S01]  /*0450*/  LOP3.LUT R11, R11, 0x3ffffffc, RZ, 0xc0, !PT ;  /* 0x3ffffffc0b0b7812 */ /* 0x000fe200078ec0ff */
[----:B------:R-:W-:Y:S01]  /*0460*/  NOP ;  /* 0x0000000000007918 */ /* 0x000fe20000000000 */
[----:B------:R-:W-:Y:S01]  /*0470*/  ULDC UR17, c[0x0][0x148] ;  /* 0x0000520000117ab9 */ /* 0x000fe20000000800 */
[----:B------:R-:W-:Y:S01]  /*0480*/  IMAD.MOV.U32 R152, RZ, RZ, 0x1 ;  /* 0x00000001ff987424 */ /* 0x000fe200078e00ff */
[----:B------:R-:W-:Y:S01]  /*0490*/  SHF.R.S32.HI R9, RZ, 0x1f, R4 ;  /* 0x0000001fff097819 */ /* 0x000fe20000011404 */
[----:B------:R-:W-:Y:S01]  /*04a0*/  IMAD.IADD R11, R6, 0x1, -R11 ;  /* 0x00000001060b7824 */ /* 0x000fe200078e0a0b */
[----:B------:R-:W-:-:S02]  /*04b0*/  ISETP.NE.AND P2, PT, RZ, UR19, PT ;  /* 0x00000013ff007c0c */ /* 0x000fc4000bf45270 */
[----:B-----5:R-:W-:Y:S02]  /*04c0*/  I2FP.F32.U32 R10, UR15 ;  /* 0x0000000f000a7c45 */ /* 0x020fe40008201000 */
[----:B------:R-:W-:Y:S02]  /*04d0*/  LEA.HI R2, R9, R4, RZ, 0x3 ;  /* 0x0000000409027211 */ /* 0x000fe400078f18ff */
[----:B-1----:R-:W-:Y:S01]  /*04e0*/  ISETP.NE.OR P0, PT, R7, RZ, !P0 ;  /* 0x000000ff0700720c */ /* 0x002fe20004705670 */
[----:B------:R-:W-:Y:S01]  /*04f0*/  FMUL R10, R10, UR4 ;  /* 0x000000040a0a7c20 */ /* 0x000fe20008400000 */
[--C-:B------:R-:W-:Y:S01]  /*0500*/  SHF.R.S32.HI R7, RZ, 0x3, R2.reuse ;  /* 0x00000003ff077819 */ /* 0x100fe20000011402 */
[----:B------:R-:W-:Y:S01]  /*0510*/  ULDC UR4, c[0x0][0x154] ;  /* 0x0000550000047ab9 */ /* 0x000fe20000000800 */
[----:B------:R-:W-:Y:S02]  /*0520*/  SHF.R.S32.HI R2, RZ, 0x1f, R2 ;  /* 0x0000001fff027819 */ /* 0x000fe40000011402 */
[----:B0-----:R-:W-:Y:S01]  /*0530*/  ISETP.NE.OR P1, PT, R8, RZ, !P1 ;  /* 0x000000ff0800720c */ /* 0x001fe20004f25670 */
[----:B------:R-:W0:Y:S01]  /*0540*/  F2I.U32.TRUNC.NTZ R10, R10 ;  /* 0x0000000a000a7305 */ /* 0x000e22000020f000 */
[----:B------:R-:W-:Y:S01]  /*0550*/  LEA.HI R2, R2, R7, RZ, 0x2 ;  /* 0x0000000702027211 */ /* 0x000fe200078f10ff */
[----:B------:R1:W1:Y:S01]  /*0560*/  SHFL.IDX PT, R8, R5, RZ, 0x1f ;  /* 0x00001fff05087589 */ /* 0x00026200000e0000 */
[----:B--2---:R-:W-:-:S02]  /*0570*/  I2FP.F32.U32 R0, UR8 ;  /* 0x0000000800007c45 */ /* 0x004fc40008201000 */
[----:B------:R-:W-:Y:S01]  /*0580*/  LOP3.LUT R2, R2, 0xfffffffc, RZ, 0xc0, !PT ;  /* 0xfffffffc02027812 */ /* 0x000fe200078ec0ff */
[----:B------:R-:W-:Y:S02]  /*0590*/  VOTEU.ALL UP0, P0 ;  /* 0x00000000003f7886 */ /* 0x000fe40000000000 */
[----:B------:R-:W-:Y:S02]  /*05a0*/  FMUL R6, R0, UR4 ;  /* 0x0000000400067c20 */ /* 0x000fe40008400000 */
[----:B------:R-:W-:Y:S01]  /*05b0*/  IMAD.IADD R2, R7, 0x1, -R2 ;  /* 0x0000000107027824 */ /* 0x000fe200078e0a02 */
[----:B------:R-:W2:Y:S01]  /*05c0*/  @!UP0 S2UR UR11, SR_CgaCtaId ;  /* 0x00000000000b89c3 */ /* 0x000ea20000008800 */
[----:B------:R-:W-:Y:S01]  /*05d0*/  VOTEU.ALL UP1, P1 ;  /* 0x00000000003f7886 */ /* 0x000fe20000820000 */
[----:B------:R-:W-:Y:S01]  /*05e0*/  @!UP0 UMOV UR10, 0x400 ;  /* 0x00000400000a8882 */ /* 0x000fe20000000000 */
[----:B------:R-:W-:Y:S01]  /*05f0*/  IMAD R2, R11, 0x4, R2 ;  /* 0x000000040b027824 */ /* 0x000fe200078e0202 */
[----:B0-----:R-:W-:Y:S01]  /*0600*/  R2UR UR4, R10 ;  /* 0x000000000a0472ca */ /* 0x001fe200000e0000 */
[----:B------:R-:W0:Y:S01]  /*0610*/  F2I.U32.TRUNC.NTZ R6, R6 ;  /* 0x0000000600067305 */ /* 0x000e22000020f000 */
[----:B------:R-:W-:Y:S01]  /*0620*/  @!UP1 UMOV UR13, 0x400 ;  /* 0x00000400000d9882 */ /* 0x000fe20000000000 */
[C---:B------:R-:W-:Y:S01]  /*0630*/  IMAD.SHL.U32 R153, R2.reuse, 0x4, RZ ;  /* 0x0000000402997824 */ /* 0x040fe200078e00ff */
[----:B------:R-:W-:Y:S01]  /*0640*/  LEA.HI R0, R2, R2, RZ, 0x1 ;  /* 0x0000000202007211 */ /* 0x000fe200078f08ff */
[----:B------:R-:W5:Y:S01]  /*0650*/  @!UP1 S2UR UR16, SR_CgaCtaId ;  /* 0x00000000001099c3 */ /* 0x000f620000008800 */
[----:B------:R-:W-:Y:S01]  /*0660*/  VOTEU.ALL UP2, P1 ;  /* 0x00000000003f7886 */ /* 0x000fe20000840000 */
[----:B------:R-:W-:Y:S01]  /*0670*/  VOTEU.ALL UP3, P1 ;  /* 0x00000000003f7886 */ /* 0x000fe20000860000 */
[----:B------:R-:W-:Y:S01]  /*0680*/  LOP3.LUT R7, R0, 0xfffffffe, RZ, 0xc0, !PT ;  /* 0xfffffffe00077812 */ /* 0x000fe200078ec0ff */
[----:B------:R-:W-:Y:S01]  /*0690*/  VOTEU.ALL UP4, P1 ;  /* 0x00000000003f7886 */ /* 0x000fe20000880000 */
[----:B------:R-:W-:Y:S01]  /*06a0*/  LOP3.LUT R153, R2, 0xc, R153, 0x78, !PT ;  /* 0x0000000c02997812 */ /* 0x000fe200078e7899 */
[----:B------:R-:W-:-:S02]  /*06b0*/  VOTEU.ALL UP5, P1 ;  /* 0x00000000003f7886 */ /* 0x000fc400008a0000 */
[----:B------:R-:W-:Y:S01]  /*06c0*/  IMAD.IADD R7, R2, 0x1, -R7 ;  /* 0x0000000102077824 */ /* 0x000fe200078e0a07 */
[----:B------:R-:W-:Y:S01]  /*06d0*/  UIADD3 UR4, -UR4, URZ, URZ ;  /* 0x0000003f04047290 */ /* 0x000fe2000fffe13f */
[----:B------:R-:W3:Y:S01]  /*06e0*/  LDC R2, c[0x0][0x140] ;  /* 0x00005000ff027b82 */ /* 0x000ee20000000800 */
[----:B0-----:R-:W-:Y:S02]  /*06f0*/  R2UR UR9, R6 ;  /* 0x00000000060972ca */ /* 0x001fe400000e0000 */
[----:B------:R-:W-:Y:S02]  /*0700*/  UIMAD UR7, UR7, UR4, UR15 ;  /* 0x00000004070772a4 */ /* 0x000fe4000f8e020f */
[----:B--2---:R-:W-:Y:S01]  /*0710*/  @!UP0 ULEA UR12, UR11, UR10, 0x18 ;  /* 0x0000000a0b0c8291 */ /* 0x004fe2000f8ec03f */
[----:B------:R-:W-:Y:S01]  /*0720*/  UMOV UR4, 0x20 ;  /* 0x0000002000047882 */ /* 0x000fe20000000000 */
[----:B------:R-:W-:-:S04]  /*0730*/  @!UP1 UIADD3 UR10, -UR18, 0x100000, URZ ;  /* 0x00100000120a9890 */ /* 0x000fc8000fffe13f */
[----:B------:R-:W-:Y:S02]  /*0740*/  @!UP1 USHF.L.U32 UR11, UR10, 0xb, URZ ;  /* 0x0000000b0a0b9899 */ /* 0x000fe4000800063f */
[----:B------:R-:W-:Y:S01]  /*0750*/  @!UP1 USHF.L.U32 UR10, UR10, 0x1, URZ ;  /* 0x000000010a0a9899 */ /* 0x000fe2000800063f */
[----:B------:R-:W-:Y:S01]  /*0760*/  ISETP.NE.AND P3, PT, R7, UR7, PT ;  /* 0x0000000707007c0c */ /* 0x000fe2000bf65270 */
[----:B------:R-:W-:-:S04]  /*0770*/  @!UP0 UIADD3 UR4, -UR4, 0x100000, URZ ;  /* 0x0010000004048890 */ /* 0x000fc8000fffe13f */
[----:B------:R-:W-:Y:S02]  /*0780*/  @!UP0 USHF.L.U32 UR5, UR4, 0xb, URZ ;  /* 0x0000000b04058899 */ /* 0x000fe4000800063f */
[----:B------:R-:W-:Y:S01]  /*0790*/  @!UP0 USHF.L.U32 UR4, UR4, 0x1, URZ ;  /* 0x0000000104048899 */ /* 0x000fe2000800063f */
[----:B------:R-:W-:Y:S01]  /*07a0*/  VOTEU.ALL UP0, P0 ;  /* 0x00000000003f7886 */ /* 0x000fe20000000000 */
[----:B-----5:R-:W-:Y:S01]  /*07b0*/  @!UP1 ULEA UR13, UR16, UR13, 0x18 ;  /* 0x0000000d100d9291 */ /* 0x020fe2000f8ec03f */
[----:B------:R-:W-:Y:S01]  /*07c0*/  VOTEU.ALL UP1, P0 ;  /* 0x00000000003f7886 */ /* 0x000fe20000020000 */
[----:B------:R-:W-:Y:S01]  /*07d0*/  UIADD3 UR9, -UR9, URZ, URZ ;  /* 0x0000003f09097290 */ /* 0x000fe2000fffe13f */
[----:B------:R-:W-:Y:S01]  /*07e0*/  LOP3.LUT P0, RZ, R4, 0x7, RZ, 0xc0, !PT ;  /* 0x0000000704ff7812 */ /* 0x000fe2000780c0ff */
[----:B------:R-:W0:Y:S06]  /*07f0*/  FENCE.VIEW.ASYNC.S ;  /* 0x00000000000073c6 */ /* 0x000e2c0000000000 */
[----:B0-----:R-:W0:Y:S01]  /*0800*/  @!UP0 SYNCS.EXCH.64 URZ, [UR12+0x50], UR4 ;  /* 0x000050040c3f85b2 */ /* 0x001e220008000100 */
[----:B------:R-:W-:-:S02]  /*0810*/  @P3 LEA.HI R0, R153, R153, RZ, 0x1 ;  /* 0x0000009999003211 */ /* 0x000fc400078f08ff */
[----:B---3--:R-:W-:Y:S02]  /*0820*/  ISETP.EQ.U32.AND P1, PT, R2, 0x1, PT ;  /* 0x000000010200780c */ /* 0x008fe40003f22070 */
[----:B------:R-:W-:Y:S02]  /*0830*/  @P3 SHF.R.S32.HI R0, RZ, 0x1, R0 ;  /* 0x00000001ff003819 */ /* 0x000fe40000011400 */
[----:B------:R-:W-:-:S04]  /*0840*/  ISETP.LT.U32.AND P0, PT, R153, 0x2, !P0 ;  /* 0x000000029900780c */ /* 0x000fc80004701070 */
[----:B-1----:R-:W-:Y:S01]  /*0850*/  SEL R5, RZ, 0x1, !P0 ;  /* 0x00000001ff057807 */ /* 0x002fe20004000000 */
[----:B------:R1:W2:Y:S01]  /*0860*/  @!UP1 SYNCS.EXCH.64 URZ, [UR12+0x58], UR4 ;  /* 0x000058040c3f95b2 */ /* 0x0002a20008000100 */
[----:B------:R-:W-:Y:S01]  /*0870*/  NOP ;  /* 0x0000000000007918 */ /* 0x000fe20000000000 */
[----:B-1----:R-:W-:Y:S01]  /*0880*/  UIMAD UR4, UR17, UR9, UR8 ;  /* 0x00000009110472a4 */ /* 0x002fe2000f8e0208 */
[----:B------:R1:W3:Y:S05]  /*0890*/  @!UP2 SYNCS.EXCH.64 URZ, [UR13+0x30], UR10 ;  /* 0x0000300a0d3fa5b2 */ /* 0x0002ea0008000100 */
[----:B------:R-:W-:-:S04]  /*08a0*/  @P3 ISETP.NE.AND P4, PT, R0, UR4, PT ;  /* 0x0000000400003c0c */ /* 0x000fc8000bf85270 */
[----:B------:R-:W-:-:S04]  /*08b0*/  @P3 SEL R152, RZ, 0x1, P4 ;  /* 0x00000001ff983807 */ /* 0x000fc80002000000 */
[----:B------:R-:W-:Y:S01]  /*08c0*/  LOP3.LUT R152, R152, R5, RZ, 0xc0, !PT ;  /* 0x0000000598987212 */ /* 0x000fe200078ec0ff */
[----:B------:R1:W0:Y:S01]  /*08d0*/  @!UP3 SYNCS.EXCH.64 URZ, [UR13+0x38], UR10 ;  /* 0x0000380a0d3fb5b2 */ /* 0x0002220008000100 */
[----:B------:R1:W0:Y:S01]  /*08e0*/  @!UP4 SYNCS.EXCH.64 URZ, [UR13+0x40], UR10 ;  /* 0x0000400a0d3fc5b2 */ /* 0x0002220008000100 */
[----:B------:R1:W0:Y:S01]  /*08f0*/  @!UP5 SYNCS.EXCH.64 URZ, [UR13+0x48], UR10 ;  /* 0x0000480a0d3fd5b2 */ /* 0x0002220008000100 */
[----:B------:R-:W-:Y:S01]  /*0900*/  NOP ;  /* 0x0000000000007918 */ /* 0x000fe20000000000 */
[----:B-1----:R-:W-:Y:S05]  /*0910*/  @!P1 BRA `(.L_x_3) ;  /* 0x0000000000089947 */ /* 0x002fea0003800000 */
[----:B0-234-:R-:W-:Y:S01]  /*0920*/  UCGABAR_ARV ;  /* 0x00000000000079c7 */ /* 0x01dfe20008000000 */
[----:B------:R-:W-:Y:S05]  /*0930*/  BRA `(.L_x_4) ;  /* 0x0000000000047947 */ /* 0x000fea0003800000 */
.L_x_3:
[----:B0-234-:R-:W-:Y:S01]  /*0940*/  NOP ;  /* 0x0000000000007918 */ /* 0x01dfe20000000000 */
.L_x_4:
[----:B------:R-:W-:Y:S01]  /*0950*/  ULDC.64 UR4, c[0x0][0x598] ;  /* 0x0001660000047ab9 */ /* 0x000fe20000000a00 */
[----:B------:R-:W-:Y:S01]  /*0960*/  ULDC.64 UR50, c[0x0][0x208] ;  /* 0x0000820000327ab9 */ /* 0x000fe20000000a00 */
[----:B------:R-:W-:-:S04]  /*0970*/  ISETP.NE.U32.AND P0, PT, RZ, UR4, PT ;  /* 0x00000004ff007c0c */ /* 0x000fc8000bf05070 */
[----:B------:R-:W-:-:S13]  /*0980*/  ISETP.NE.AND.EX P0, PT, RZ, UR5, PT, P0 ;  /* 0x00000005ff007c0c */ /* 0x000fda000bf05300 */
[----:B------:R-:W-:Y:S05]  /*0990*/  @!P0 BRA `(.L_x_5) ;  /* 0x00000000001c8947 */ /* 0x000fea0003800000 */
[----:B------:R-:W0:Y:S02]  /*09a0*/  LDC.64 R6, c[0x0][0x598] ;  /* 0x00016600ff067b82 */ /* 0x000e240000000a00 */
[----:B0-----:R-:W2:Y:S02]  /*09b0*/  LDG.E.64 R6, desc[UR50][R6.64] ;  /* 0x0000003206067981 */ /* 0x001ea4000c1e1b00 */
[----:B--2---:R-:W-:-:S04]  /*09c0*/  ISETP.NE.U32.AND P0, PT, R6, RZ, PT ;  /* 0x000000ff0600720c */ /* 0x004fc80003f05070 */
[----:B------:R-:W-:-:S13]  /*09d0*/  ISETP.NE.AND.EX P0, PT, R7, RZ, PT, P0 ;  /* 0x000000ff0700720c */ /* 0x000fda0003f05300 */
[----:B------:R-:W-:Y:S05]  /*09e0*/  @!P0 BRA `(.L_x_5) ;  /* 0x0000000000088947 */ /* 0x000fea0003800000 */
[----:B------:R0:W5:Y:S01]  /*09f0*/  LD.E R23, desc[UR50][R6.64] ;  /* 0x0000003206177980 */ /* 0x000162000c101900 */
[----:B------:R-:W-:Y:S05]  /*0a00*/  BRA `(.L_x_6) ;  /* 0x0000000000247947 */ /* 0x000fea0003800000 */
.L_x_5:
[----:B------:R-:W-:Y:S02]  /*0a10*/  ULDC.64 UR4, c[0x0][0x588] ;  /* 0x0001620000047ab9 */ /* 0x000fe40000000a00 */
[----:B------:R-:W-:-:S04]  /*0a20*/  ISETP.NE.U32.AND P0, PT, RZ, UR4, PT ;  /* 0x00000004ff007c0c */ /* 0x000fc8000bf05070 */
[----:B------:R-:W-:-:S13]  /*0a30*/  ISETP.NE.AND.EX P0, PT, RZ, UR5, PT, P0 ;  /* 0x00000005ff007c0c */ /* 0x000fda000bf05300 */
[----:B------:R-:W-:Y:S05]  /*0a40*/  @!P0 BRA `(.L_x_7) ;  /* 0x00000000000c8947 */ /* 0x000fea0003800000 */
[----:B------:R-:W0:Y:S02]  /*0a50*/  LDC.64 R6, c[0x0][0x588] ;  /* 0x00016200ff067b82 */ /* 0x000e240000000a00 */
[----:B0-----:R1:W5:Y:S01]  /*0a60*/  LDG.E R23, desc[UR50][R6.64] ;  /* 0x0000003206177981 */ /* 0x001362000c1e1900 */
[----:B------:R-:W-:Y:S05]  /*0a70*/  BRA `(.L_x_6) ;  /* 0x0000000000087947 */ /* 0x000fea0003800000 */
.L_x_7:
[----:B------:R-:W-:Y:S02]  /*0a80*/  ULDC UR4, c[0x0][0x580] ;  /* 0x0001600000047ab9 */ /* 0x000fe40000000800 */
[----:B------:R-:W-:-:S07]  /*0a90*/  IMAD.U32 R23, RZ, RZ, UR4 ;  /* 0x00000004ff177e24 */ /* 0x000fce000f8e00ff */
.L_x_6:
[----:B------:R-:W-:Y:S02]  /*0aa0*/  ULDC.64 UR4, c[0x0][0x5a0] ;  /* 0x0001680000047ab9 */ /* 0x000fe40000000a00 */
[----:B------:R-:W-:-:S04]  /*0ab0*/  ISETP.NE.U32.AND P0, PT, RZ, UR4, PT ;  /* 0x00000004ff007c0c */ /* 0x000fc8000bf05070 */
[----:B------:R-:W-:-:S13]  /*0ac0*/  ISETP.NE.AND.EX P0, PT, RZ, UR5, PT, P0 ;  /* 0x00000005ff007c0c */ /* 0x000fda000bf05300 */
[----:B------:R-:W-:Y:S05]  /*0ad0*/  @!P0 BRA `(.L_x_8) ;  /* 0x00000000001c8947 */ /* 0x000fea0003800000 */
[----:B01----:R-:W0:Y:S02]  /*0ae0*/  LDC.64 R6, c[0x0][0x5a0] ;  /* 0x00016800ff067b82 */ /* 0x003e240000000a00 */
[----:B0-----:R-:W2:Y:S02]  /*0af0*/  LDG.E.64 R6, desc[UR50][R6.64] ;  /* 0x0000003206067981 */ /* 0x001ea4000c1e1b00 */
[----:B--2---:R-:W-:-:S04]  /*0b00*/  ISETP.NE.U32.AND P0, PT, R6, RZ, PT ;  /* 0x000000ff0600720c */ /* 0x004fc80003f05070 */
[----:B------:R-:W-:-:S13]  /*0b10*/  ISETP.NE.AND.EX P0, PT, R7, RZ, PT, P0 ;  /* 0x000000ff0700720c */ /* 0x000fda0003f05300 */
[----:B------:R-:W-:Y:S05]  /*0b20*/  @!P0 BRA `(.L_x_8) ;  /* 0x0000000000088947 */ /* 0x000fea0003800000 */
[----:B------:R0:W5:Y:S01]  /*0b30*/  LD.E R22, desc[UR50][R6.64] ;  /* 0x0000003206167980 */ /* 0x000162000c101900 */
[----:B------:R-:W-:Y:S05]  /*0b40*/  BRA `(.L_x_9) ;  /* 0x0000000000247947 */ /* 0x000fea0003800000 */
.L_x_8:
[----:B------:R-:W-:Y:S02]  /*0b50*/  ULDC.64 UR4, c[0x0][0x590] ;  /* 0x0001640000047ab9 */ /* 0x000fe40000000a00 */
[----:B------:R-:W-:-:S04]  /*0b60*/  ISETP.NE.U32.AND P0, PT, RZ, UR4, PT ;  /* 0x00000004ff007c0c */ /* 0x000fc8000bf05070 */
[----:B------:R-:W-:-:S13]  /*0b70*/  ISETP.NE.AND.EX P0, PT, RZ, UR5, PT, P0 ;  /* 0x00000005ff007c0c */ /* 0x000fda000bf05300 */
[----:B------:R-:W-:Y:S05]  /*0b80*/  @!P0 BRA `(.L_x_10) ;  /* 0x00000000000c8947 */ /* 0x000fea0003800000 */
[----:B01----:R-:W0:Y:S02]  /*0b90*/  LDC.64 R6, c[0x0][0x590] ;  /* 0x00016400ff067b82 */ /* 0x003e240000000a00 */
[----:B0-----:R1:W5:Y:S01]  /*0ba0*/  LDG.E R22, desc[UR50][R6.64] ;  /* 0x0000003206167981 */ /* 0x001362000c1e1900 */
[----:B------:R-:W-:Y:S05]  /*0bb0*/  BRA `(.L_x_9) ;  /* 0x0000000000087947 */ /* 0x000fea0003800000 */
.L_x_10:
[----:B------:R-:W-:Y:S02]  /*0bc0*/  ULDC UR4, c[0x0][0x584] ;  /* 0x0001610000047ab9 */ /* 0x000fe40000000800 */
[----:B------:R-:W-:-:S07]  /*0bd0*/  IMAD.U32 R22, RZ, RZ, UR4 ;  /* 0x00000004ff167e24 */ /* 0x000fce000f8e00ff */
.L_x_9:
[----:B------:R-:W-:Y:S01]  /*0be0*/  ULDC UR4, c[0x0][0x65c] ;  /* 0x0001970000047ab9 */ /* 0x000fe20000000800 */
[----:B01----:R-:W0:Y:S01]  /*0bf0*/  LDC.64 R6, c[0x0][0x650] ;  /* 0x00019400ff067b82 */ /* 0x003e220000000a00 */
[----:B------:R-:W-:Y:S01]  /*0c00*/  UISETP.NE.AND UP2, UPT, UR4, 0x1, UPT ;  /* 0x000000010400788c */ /* 0x000fe2000bf45270 */
[----:B------:R-:W-:Y:S01]  /*0c10*/  IMAD.MOV.U32 R18, RZ, RZ, -0x1 ;  /* 0xffffffffff127424 */ /* 0x000fe200078e00ff */
[----:B------:R-:W-:Y:S01]  /*0c20*/  UISETP.NE.AND UP0, UPT, UR19, 0x2, UPT ;  /* 0x000000021300788c */ /* 0x000fe2000bf05270 */
[----:B------:R-:W-:Y:S01]  /*0c30*/  IMAD.MOV.U32 R2, RZ, RZ, -0x1 ;  /* 0xffffffffff027424 */ /* 0x000fe200078e00ff */
[----:B------:R-:W-:Y:S01]  /*0c40*/  UP2UR UR40, UPR, URZ, 0x4 ;  /* 0x000000043f287883 */ /* 0x000fe20008000000 */
[----:B------:R-:W-:-:S06]  /*0c50*/  IMAD.MOV.U32 R19, RZ, RZ, -0x1 ;  /* 0xffffffffff137424 */ /* 0x000fcc00078e00ff */
[----:B------:R-:W-:Y:S01]  /*0c60*/  @UP2 ULDC UR12, c[0x0][0x10] ;  /* 0x00000400000c2ab9 */ /* 0x000fe20000000800 */
[----:B------:R-:W-:Y:S01]  /*0c70*/  @UP2 UMOV UR4, UR8 ;  /* 0x0000000800042c82 */ /* 0x000fe20008000000 */
[----:B------:R-:W-:Y:S01]  /*0c80*/  @UP2 UMOV UR5, URZ ;  /* 0x0000003f00052c82 */ /* 0x000fe20008000000 */
[----:B------:R-:W-:Y:S01]  /*0c90*/  @!UP2 ULDC UR16, c[0x0][0xc] ;  /* 0x000003000010aab9 */ /* 0x000fe20000000800 */
[----:B------:R-:W-:Y:S01]  /*0ca0*/  @UP2 UIMAD.WIDE.U32 UR12, UR15, UR12, UR4 ;  /* 0x0000000c0f0c22a5 */ /* 0x000fe2000f8e0004 */
[----:B------:R-:W-:Y:S02]  /*0cb0*/  ULDC UR10, c[0x0][0xc] ;  /* 0x00000300000a7ab9 */ /* 0x000fe40000000800 */
[----:B------:R-:W-:Y:S01]  /*0cc0*/  @UP2 UMOV UR4, URZ ;  /* 0x0000003f00042c82 */ /* 0x000fe20008000000 */
[----:B------:R-:W-:Y:S01]  /*0cd0*/  UMOV UR5, URZ ;  /* 0x0000003f00057c82 */ /* 0x000fe20008000000 */
[----:B------:R-:W-:Y:S01]  /*0ce0*/  @UP2 UIADD3 UR18, UR13, UR4, URZ ;  /* 0x000000040d122290 */ /* 0x000fe2000fffe03f */
[----:B------:R-:W-:-:S02]  /*0cf0*/  ULDC UR11, c[0x0][0x10] ;  /* 0x00000400000b7ab9 */ /* 0x000fc40000000800 */
[----:B------:R-:W-:Y:S01]  /*0d00*/  UMOV UR4, UR15 ;  /* 0x0000000f00047c82 */ /* 0x000fe20008000000 */
[----:B------:R-:W-:Y:S02]  /*0d10*/  UIMAD.WIDE.U32 UR10, UR10, UR11, URZ ;  /* 0x0000000b0a0a72a5 */ /* 0x000fe4000f8e003f */
[----:B------:R-:W-:Y:S01]  /*0d20*/  @!UP2 UIMAD.WIDE.U32 UR4, UR8, UR16, UR4 ;  /* 0x000000100804a2a5 */ /* 0x000fe2000f8e0004 */
[----:B------:R-:W-:Y:S02]  /*0d30*/  ULDC UR13, c[0x0][0x14] ;  /* 0x00000500000d7ab9 */ /* 0x000fe40000000800 */
[----:B------:R-:W-:Y:S02]  /*0d40*/  UIMAD.WIDE.U32 UR38, UR10, UR13, URZ ;  /* 0x0000000d0a2672a5 */ /* 0x000fe4000f8e003f */
[----:B------:R-:W-:Y:S02]  /*0d50*/  UIMAD UR41, UR11, UR13, URZ ;  /* 0x0000000d0b2972a4 */ /* 0x000fe4000f8e023f */
[----:B------:R-:W-:Y:S01]  /*0d60*/  @!UP2 UMOV UR12, UR4 ;  /* 0x00000004000cac82 */ /* 0x000fe20008000000 */
[----:B------:R-:W-:Y:S01]  /*0d70*/  @!UP2 UMOV UR18, UR5 ;  /* 0x000000050012ac82 */ /* 0x000fe20008000000 */
[----:B------:R-:W-:-:S02]  /*0d80*/  UIADD3 UR41, UR39, UR41, URZ ;  /* 0x0000002927297290 */ /* 0x000fc4000fffe03f */
[----:B------:R-:W-:-:S04]  /*0d90*/  UIADD3 UR4, UP1, UR12, UR38, URZ ;  /* 0x000000260c047290 */ /* 0x000fc8000ff3e03f */
[----:B------:R-:W-:Y:S02]  /*0da0*/  UIADD3.X UR5, UR18, UR41, URZ, UP1, !UPT ;  /* 0x0000002912057290 */ /* 0x000fe40008ffe43f */
[----:B------:R-:W-:Y:S02]  /*0db0*/  USEL UR4, UR4, UR12, !UP0 ;  /* 0x0000000c04047287 */ /* 0x000fe4000c000000 */
[----:B------:R-:W-:-:S04]  /*0dc0*/  USEL UR5, UR5, UR18, !UP0 ;  /* 0x0000001205057287 */ /* 0x000fc8000c000000 */
[----:B0-----:R-:W-:Y:S01]  /*0dd0*/  ISETP.LE.U32.AND P0, PT, R6, UR4, PT ;  /* 0x0000000406007c0c */ /* 0x001fe2000bf03070 */
[----:B------:R-:W-:Y:S02]  /*0de0*/  IMAD.U32 R16, RZ, RZ, UR4 ;  /* 0x00000004ff107e24 */ /* 0x000fe4000f8e00ff */
[----:B------:R-:W-:Y:S02]  /*0df0*/  IMAD.U32 R0, RZ, RZ, UR5 ;  /* 0x00000005ff007e24 */ /* 0x000fe4000f8e00ff */
[----:B------:R-:W-:-:S03]  /*0e00*/  IMAD.U32 R17, RZ, RZ, UR5 ;  /* 0x00000005ff117e24 */ /* 0x000fc6000f8e00ff */
[----:B------:R-:W-:Y:S02]  /*0e10*/  ISETP.GE.U32.AND.EX P0, PT, R0, R7, PT, P0 ;  /* 0x000000070000720c */ /* 0x000fe40003f06100 */
[----:B------:R-:W-:-:S11]  /*0e20*/  PRMT R0, RZ, 0x7610, R0 ;  /* 0x00007610ff007816 */ /* 0x000fd60000000000 */
[----:B------:R-:W-:Y:S05]  /*0e30*/  @P0 BRA `(.L_x_11) ;  /* 0x0000000400500947 */ /* 0x000fea0003800000 */
[----:B------:R-:W-:Y:S01]  /*0e40*/  ULDC.64 UR18, c[0x0][0x628] ;  /* 0x00018a0000127ab9 */ /* 0x000fe20000000a00 */
[C---:B------:R-:W-:Y:S01]  /*0e50*/  R2UR UR20, R16.reuse ;  /* 0x00000000101472ca */ /* 0x040fe200000e0000 */
[----:B------:R-:W-:Y:S01]  /*0e60*/  ULDC UR16, c[0x0][0x630] ;  /* 0x00018c0000107ab9 */ /* 0x000fe20000000800 */
[----:B------:R-:W-:Y:S02]  /*0e70*/  ISETP.NE.U32.AND P0, PT, RZ, UR18, PT ;  /* 0x00000012ff007c0c */ /* 0x000fe4000bf05070 */
[----:B------:R-:W-:Y:S02]  /*0e80*/  R2UR UR4, R16 ;  /* 0x00000000100472ca */ /* 0x000fe400000e0000 */
[----:B------:R-:W-:Y:S02]  /*0e90*/  ISETP.NE.AND.EX P0, PT, RZ, UR19, PT, P0 ;  /* 0x00000013ff007c0c */ /* 0x000fe4000bf05300 */
[----:B------:R-:W-:-:S11]  /*0ea0*/  R2UR UR5, R17 ;  /* 0x00000000110572ca */ /* 0x000fd600000e0000 */
[----:B------:R-:W-:Y:S05]  /*0eb0*/  @!P0 BRA `(.L_x_12) ;  /* 0x0000000000308947 */ /* 0x000fea0003800000 */
[----:B------:R-:W-:Y:S01]  /*0ec0*/  R2UR UR4, R16 ;  /* 0x00000000100472ca */ /* 0x000fe200000e0000 */
[----:B------:R-:W-:Y:S01]  /*0ed0*/  ULDC UR12, c[0x0][0x634] ;  /* 0x00018d00000c7ab9 */ /* 0x000fe20000000800 */
[----:B------:R-:W-:-:S11]  /*0ee0*/  R2UR UR15, R17 ;  /* 0x00000000110f72ca */ /* 0x000fd600000e0000 */
[----:B------:R-:W-:-:S04]  /*0ef0*/  UIADD3 UR12, UP1, UR4, UR12, URZ ;  /* 0x0000000c040c7290 */ /* 0x000fc8000ff3e03f */
[----:B------:R-:W-:-:S04]  /*0f00*/  UIADD3.X UR15, URZ, UR15, URZ, UP1, !UPT ;  /* 0x0000000f3f0f7290 */ /* 0x000fc80008ffe43f */
[----:B------:R-:W-:-:S04]  /*0f10*/  UIMAD.WIDE.U32 UR4, UR15, UR18, URZ ;  /* 0x000000120f0472a5 */ /* 0x000fc8000f8e003f */
[----:B------:R-:W-:Y:S02]  /*0f20*/  UIMAD.WIDE.U32 UR10, UP1, UR12, UR19, UR4 ;  /* 0x000000130c0a72a5 */ /* 0x000fe4000f820004 */
[----:B------:R-:W-:Y:S02]  /*0f30*/  UIMAD.WIDE.U32 UR4, UR12, UR18, URZ ;  /* 0x000000120c0472a5 */ /* 0x000fe4000f8e003f */
[----:B------:R-:W-:Y:S02]  /*0f40*/  UIADD3.X UR13, URZ, URZ, URZ, UP1, !UPT ;  /* 0x0000003f3f0d7290 */ /* 0x000fe40008ffe43f */
[----:B------:R-:W-:Y:S01]  /*0f50*/  UIADD3 URZ, UP1, UR5, UR10, URZ ;  /* 0x0000000a053f7290 */ /* 0x000fe2000ff3e03f */
[----:B------:R-:W-:-:S03]  /*0f60*/  UMOV UR12, UR11 ;  /* 0x0000000b000c7c82 */ /* 0x000fc60008000000 */
[----:B------:R-:W-:-:S12]  /*0f70*/  UIMAD.WIDE.U32.X UR4, UR15, UR19, UR12, UP1 ;  /* 0x000000130f0472a5 */ /* 0x000fd800088e040c */
.L_x_12:
[----:B------:R-:W-:Y:S01]  /*0f80*/  USHF.R.U64 UR4, UR4, UR16, UR5 ;  /* 0x0000001004047299 */ /* 0x000fe20008001205 */
[----:B------:R-:W-:Y:S01]  /*0f90*/  R2UR UR11, R17 ;  /* 0x00000000110b72ca */ /* 0x000fe200000e0000 */
[----:B------:R-:W-:Y:S02]  /*0fa0*/  USHF.R.U32.HI UR5, URZ, UR16, UR5 ;  /* 0x000000103f057299 */ /* 0x000fe40008011605 */
[----:B------:R-:W-:Y:S01]  /*0fb0*/  UIADD3 UR12, UP1, URZ, -UR4, URZ ;  /* 0x800000043f0c7290 */ /* 0x000fe2000ff3e03f */
[----:B------:R-:W-:Y:S01]  /*0fc0*/  ULDC.64 UR18, c[0x0][0x620] ;  /* 0x0001880000127ab9 */ /* 0x000fe20000000a00 */
[----:B------:R-:W-:Y:S02]  /*0fd0*/  UISETP.NE.AND UP2, UPT, UR40, URZ, UPT ;  /* 0x0000003f2800728c */ /* 0x000fe4000bf45270 */
[----:B------:R-:W-:Y:S01]  /*0fe0*/  UIADD3.X UR5, URZ, ~UR5, URZ, UP1, !UPT ;  /* 0x800000053f057290 */ /* 0x000fe20008ffe43f */
[----:B------:R-:W-:Y:S01]  /*0ff0*/  UMOV UR10, UR20 ;  /* 0x00000014000a7c82 */ /* 0x000fe20008000000 */
[----:B------:R-:W-:-:S02]  /*1000*/  ULDC UR13, c[0x0][0x618] ;  /* 0x00018600000d7ab9 */ /* 0x000fc40000000800 */
[----:B------:R-:W-:Y:S02]  /*1010*/  UIMAD UR5, UR5, UR18, URZ ;  /* 0x00000012050572a4 */ /* 0x000fe4000f8e023f */
[----:B------:R-:W-:Y:S02]  /*1020*/  UIMAD.WIDE.U32 UR10, UR12, UR18, UR10 ;  /* 0x000000120c0a72a5 */ /* 0x000fe4000f8e000a */
[----:B------:R-:W-:Y:S02]  /*1030*/  UIMAD UR12, UR12, UR19, UR5 ;  /* 0x000000130c0c72a4 */ /* 0x000fe4000f8e0205 */
[----:B------:R-:W-:Y:S02]  /*1040*/  @UP2 UIMAD UR7, UR17, UR9, UR8 ;  /* 0x00000009110722a4 */ /* 0x000fe4000f8e0208 */
[----:B------:R-:W-:Y:S01]  /*1050*/  UIADD3 UR11, UR11, UR12, URZ ;  /* 0x0000000c0b0b7290 */ /* 0x000fe2000fffe03f */
[----:B------:R-:W-:Y:S01]  /*1060*/  ULDC.64 UR8, c[0x0][0x640] ;  /* 0x0001900000087ab9 */ /* 0x000fe20000000a00 */
[----:B------:R-:W-:-:S02]  /*1070*/  ULDC UR15, c[0x0][0x608] ;  /* 0x00018200000f7ab9 */ /* 0x000fc40000000800 */
[----:B------:R-:W-:Y:S01]  /*1080*/  USHF.R.U64 UR20, UR10, UR13, UR11 ;  /* 0x0000000d0a147299 */ /* 0x000fe2000800120b */
[----:B------:R-:W-:Y:S01]  /*1090*/  ISETP.NE.U32.AND P0, PT, RZ, UR8, PT ;  /* 0x00000008ff007c0c */ /* 0x000fe2000bf05070 */
[----:B------:R-:W-:Y:S01]  /*10a0*/  USHF.R.U32.HI UR11, URZ, UR13, UR11 ;  /* 0x0000000d3f0b7299 */ /* 0x000fe2000801160b */
[----:B------:R-:W-:Y:S02]  /*10b0*/  ULDC UR21, c[0x0][0x658] ;  /* 0x0001960000157ab9 */ /* 0x000fe40000000800 */
[----:B------:R-:W-:Y:S01]  /*10c0*/  ISETP.NE.AND.EX P0, PT, RZ, UR9, PT, P0 ;  /* 0x00000009ff007c0c */ /* 0x000fe2000bf05300 */
[----:B------:R-:W-:Y:S02]  /*10d0*/  USHF.R.U64 UR25, UR20, UR15, UR11 ;  /* 0x0000000f14197299 */ /* 0x000fe4000800120b */
[----:B------:R-:W-:Y:S01]  /*10e0*/  USHF.R.U32.HI UR11, URZ, UR15, UR11 ;  /* 0x0000000f3f0b7299 */ /* 0x000fe2000801160b */
[----:B------:R-:W-:Y:S01]  /*10f0*/  UMOV UR10, 0xffffffff ;  /* 0xffffffff000a7882 */ /* 0x000fe20000000000 */
[----:B------:R-:W-:Y:S01]  /*1100*/  ULDC UR5, c[0x0][0x600] ;  /* 0x0001800000057ab9 */ /* 0x000fe20000000800 */
[----:B------:R-:W-:-:S02]  /*1110*/  USHF.L.U32 UR10, UR10, UR21, URZ ;  /* 0x000000150a0a7299 */ /* 0x000fc4000800063f */
[----:B------:R-:W-:Y:S02]  /*1120*/  USHF.R.U64 UR26, UR25, UR21, UR11 ;  /* 0x00000015191a7299 */ /* 0x000fe4000800120b */
[----:B------:R-:W-:Y:S02]  /*1130*/  ULOP3.LUT UR15, URZ, UR10, URZ, 0x33, !UPT ;  /* 0x0000000a3f0f7292 */ /* 0x000fe4000f8e333f */
[----:B------:R-:W-:Y:S02]  /*1140*/  UIADD3 UR19, UR5, -0x1, URZ ;  /* 0xffffffff05137890 */ /* 0x000fe4000fffe03f */
[----:B------:R-:W-:Y:S01]  /*1150*/  USHF.R.U32.HI UR11, URZ, UR21, UR11 ;  /* 0x000000153f0b7299 */ /* 0x000fe2000801160b */
[----:B------:R-:W-:Y:S01]  /*1160*/  ULDC UR22, c[0x0][0x648] ;  /* 0x0001920000167ab9 */ /* 0x000fe20000000800 */
[----:B------:R-:W-:Y:S01]  /*1170*/  ULDC UR23, c[0x0][0x638] ;  /* 0x00018e0000177ab9 */ /* 0x000fe20000000800 */
[----:B------:R-:W-:Y:S01]  /*1180*/  UMOV UR24, 0x1 ;  /* 0x0000000100187882 */ /* 0x000fe20000000000 */
[----:B------:R-:W-:Y:S01]  /*1190*/  UMOV UR10, UR26 ;  /* 0x0000001a000a7c82 */ /* 0x000fe20008000000 */
[----:B------:R-:W-:Y:S07]  /*11a0*/  @!P0 BRA `(.L_x_13) ;  /* 0x0000000000308947 */ /* 0x000fee0003800000 */
[----:B------:R-:W-:Y:S02]  /*11b0*/  ULDC UR16, c[0x0][0x64c] ;  /* 0x0001930000107ab9 */ /* 0x000fe40000000800 */
        /* <DEDUP_REMOVED lines=8> */
[----:B------:R-:W-:-:S07]  /*1240*/  UIMAD.WIDE.U32.X UR8, UR18, UR9, UR16, UP1 ;  /* 0x00000009120872a5 */ /* 0x000fce00088e0410 */
[----:B------:R-:W-:Y:S01]  /*1250*/  UMOV UR10, UR8 ;  /* 0x00000008000a7c82 */ /* 0x000fe20008000000 */
[----:B------:R-:W-:-:S05]  /*1260*/  UMOV UR11, UR9 ;  /* 0x00000009000b7c82 */ /* 0x000fca0008000000 */
.L_x_13:
[----:B------:R-:W-:Y:S01]  /*1270*/  USHF.R.U64 UR9, UR10, UR22, UR11 ;  /* 0x000000160a097299 */ /* 0x000fe2000800120b */
[----:B------:R-:W-:Y:S01]  /*1280*/  IMAD.MOV.U32 R0, RZ, RZ, 0x1 ;  /* 0x00000001ff007424 */ /* 0x000fe200078e00ff */
[----:B------:R-:W-:Y:S01]  /*1290*/  USHF.L.U32 UR8, UR24, UR21, URZ ;  /* 0x0000001518087299 */ /* 0x000fe2000800063f */
[----:B------:R-:W-:Y:S01]  /*12a0*/  IMAD.U32 R19, RZ, RZ, UR4 ;  /* 0x00000004ff137e24 */ /* 0x000fe2000f8e00ff */
[----:B------:R-:W-:Y:S02]  /*12b0*/  ULOP3.LUT UR15, UR25, UR15, URZ, 0xc0, !UPT ;  /* 0x0000000f190f7292 */ /* 0x000fe4000f8ec03f */
[----:B------:R-:W-:Y:S02]  /*12c0*/  UIADD3 UR10, -UR9, URZ, URZ ;  /* 0x0000003f090a7290 */ /* 0x000fe4000fffe13f */
[----:B------:R-:W-:Y:S02]  /*12d0*/  UIMAD UR15, UR8, UR9, UR15 ;  /* 0x00000009080f72a4 */ /* 0x000fe4000f8e020f */
[----:B------:R-:W-:-:S02]  /*12e0*/  ULOP3.LUT UR19, UR20, UR19, URZ, 0xc0, !UPT ;  /* 0x0000001314137292 */ /* 0x000fc4000f8ec03f */
[----:B------:R-:W-:Y:S01]  /*12f0*/  UIMAD UR8, UR10, UR23, UR26 ;  /* 0x000000170a0872a4 */ /* 0x000fe2000f8e021a */
[----:B------:R-:W-:Y:S01]  /*1300*/  ULDC UR9, c[0x0][0x610] ;  /* 0x0001840000097ab9 */ /* 0x000fe20000000800 */
[----:B------:R-:W-:Y:S02]  /*1310*/  UISETP.NE.AND UP1, UPT, UR40, URZ, UPT ;  /* 0x0000003f2800728c */ /* 0x000fe4000bf25270 */
[----:B------:R-:W-:Y:S02]  /*1320*/  UIMAD UR7, UR15, UR9, UR7 ;  /* 0x000000090f0772a4 */ /* 0x000fe4000f8e0207 */
[----:B------:R-:W-:-:S04]  /*1330*/  UIMAD UR8, UR8, UR5, UR19 ;  /* 0x00000005080872a4 */ /* 0x000fc8000f8e0213 */
[----:B------:R-:W-:Y:S02]  /*1340*/  USEL UR5, UR8, UR7, !UP1 ;  /* 0x0000000708057287 */ /* 0x000fe4000c800000 */
[----:B------:R-:W-:-:S04]  /*1350*/  USEL UR7, UR7, UR8, !UP1 ;  /* 0x0000000807077287 */ /* 0x000fc8000c800000 */
[----:B------:R-:W-:Y:S02]  /*1360*/  IMAD.U32 R2, RZ, RZ, UR5 ;  /* 0x00000005ff027e24 */ /* 0x000fe4000f8e00ff */
[----:B------:R-:W-:-:S07]  /*1370*/  IMAD.U32 R18, RZ, RZ, UR7 ;  /* 0x00000007ff127e24 */ /* 0x000fce000f8e00ff */
.L_x_11:
[----:B------:R-:W-:Y:S05]  /*1380*/  @!P1 BRA `(.L_x_14) ;  /* 0x00000000000c9947 */ /* 0x000fea0003800000 */
[----:B------:R-:W-:Y:S01]  /*1390*/  UCGABAR_WAIT ;  /* 0x0000000000007dc7 */ /* 0x000fe20008000000 */
[----:B------:R-:W-:Y:S01]  /*13a0*/  CCTL.IVALL ;  /* 0x00000000ff00798f */ /* 0x000fe20002000000 */
[----:B------:R-:W-:Y:S05]  /*13b0*/  BRA `(.L_x_15) ;  /* 0x0000000000047947 */ /* 0x000fea0003800000 */
.L_x_14:
[----:B------:R-:W-:Y:S06]  /*13c0*/  BAR.SYNC.DEFER_BLOCKING 0x0 ;  /* 0x0000000000007b1d */ /* 0x000fec0000010000 */
.L_x_15:
[----:B------:R-:W-:Y:S02]  /*13d0*/  ULDC UR4, c[0x0][0x28c] ;  /* 0x0000a30000047ab9 */ /* 0x000fe40000000800 */
[----:B------:R-:W-:-:S04]  /*13e0*/  UIADD3 UR4, UR4, 0x3f, URZ ;  /* 0x0000003f04047890 */ /* 0x000fc8000fffe03f */
[----:B------:R-:W-:-:S04]  /*13f0*/  USHF.R.S32.HI UR5, URZ, 0x1f, UR4 ;  /* 0x0000001f3f057899 */ /* 0x000fc80008011404 */
[----:B------:R-:W-:-:S04]  /*1400*/  ULEA.HI UR5, UR5, UR4, URZ, 0x6 ;  /* 0x0000000405057291 */ /* 0x000fc8000f8f303f */
[----:B------:R-:W-:Y:S01]  /*1410*/  USHF.R.S32.HI UR37, URZ, 0x6, UR5 ;  /* 0x000000063f257899 */ /* 0x000fe20008011405 */
[----:B------:R-:W-:Y:S11]  /*1420*/  @!P2 BRA `(.L_x_16) ;  /* 0x0000009400e0a947 */ /* 0x000ff60003800000 */
[----:B------:R-:W-:-:S06]  /*1430*/  UISETP.GT.U32.AND UP1, UPT, UR14, 0x1, UPT ;  /* 0x000000010e00788c */ /* 0x000fcc000bf24070 */
[----:B------:R-:W-:-:S13]  /*1440*/  PLOP3.LUT P0, PT, PT, PT, UP1, 0x80, 0x0 ;  /* 0x000000000000781c */ /* 0x000fda0003f0f018 */
[----:B------:R-:W-:Y:S05]  /*1450*/  @P0 EXIT ;  /* 0x000000000000094d */ /* 0x000fea0003800000 */
.L_x_17:
[----:B------:R-:W-:-:S08]  /*1460*/  NOP ;  /* 0x0000000000007918 */ /* 0x000fd00000000000 */
[----:B------:R-:W0:Y:S02]  /*1470*/  USETMAXREG.TRY_ALLOC.CTAPOOL UP1, 0xe8 ;  /* 0x000000e8000079c8 */ /* 0x000e240008020600 */
[----:B0-----:R-:W-:-:S13]  /*1480*/  PLOP3.LUT P0, PT, PT, PT, UP1, 0x80, 0x0 ;  /* 0x000000000000781c */ /* 0x001fda0003f0f018 */
[----:B------:R-:W-:Y:S05]  /*1490*/  @!P0 BRA `(.L_x_17) ;  /* 0xfffffffc00f08947 */ /* 0x000fea000383ffff */
[----:B------:R-:W-:-:S13]  /*14a0*/  LOP3.LUT P0, RZ, R0, 0xff, RZ, 0xc0, !PT ;  /* 0x000000ff00ff7812 */ /* 0x000fda000780c0ff */
[----:B------:R-:W-:Y:S05]  /*14b0*/  @!P0 EXIT ;  /* 0x000000000000894d */ /* 0x000fea0003800000 */
[----:B------:R-:W0:Y:S01]  /*14c0*/  S2UR UR5, SR_CgaCtaId ;  /* 0x00000000000579c3 */ /* 0x000e220000008800 */
[----:B------:R-:W-:Y:S01]  /*14d0*/  VIADD R8, R8, 0xffffffff ;  /* 0xffffffff08087836 */ /* 0x000fe20000000000 */
[CC--:B------:R-:W-:Y:S01]  /*14e0*/  LEA.HI R0, R9.reuse, R4.reuse, RZ, 0x2 ;  /* 0x0000000409007211 */ /* 0x0c0fe200078f10ff */
[----:B------:R-:W-:Y:S01]  /*14f0*/  UMOV UR43, 0x400 ;  /* 0x00000400002b7882 */ /* 0x000fe20000000000 */
[----:B------:R-:W-:Y:S01]  /*1500*/  LEA.HI R9, R9, R4, RZ, 0x5 ;  /* 0x0000000409097211 */ /* 0x000fe200078f28ff */
[----:B------:R-:W-:Y:S01]  /*1510*/  USHF.R.U32.HI UR4, URZ, 0x1, UR37 ;  /* 0x000000013f047899 */ /* 0x000fe20008011625 */
[C---:B------:R-:W-:Y:S01]  /*1520*/  R2UR UR45, R8.reuse ;  /* 0x00000000082d72ca */ /* 0x040fe200000e0000 */
[----:B------:R-:W-:Y:S01]  /*1530*/  ULOP3.LUT UR44, UR37, 0x1, URZ, 0xc0, !UPT ;  /* 0x00000001252c7892 */ /* 0x000fe2000f8ec03f */
[--C-:B------:R-:W-:Y:S01]  /*1540*/  SHF.R.S32.HI R154, RZ, 0x2, R0.reuse ;  /* 0x00000002ff9a7819 */ /* 0x100fe20000011400 */
[----:B------:R-:W-:Y:S01]  /*1550*/  UISETP.LT.AND UP1, UPT, UR37, 0x1, UPT ;  /* 0x000000012500788c */ /* 0x000fe2000bf21270 */
[----:B------:R-:W-:Y:S01]  /*1560*/  SHF.R.S32.HI R3, RZ, 0x1f, R0 ;  /* 0x0000001fff037819 */ /* 0x000fe20000011400 */
[----:B------:R-:W-:Y:S01]  /*1570*/  ULOP3.LUT UR4, UR4, 0x1, URZ, 0xc0, !UPT ;  /* 0x0000000104047892 */ /* 0x000fe2000f8ec03f */
[----:B------:R-:W-:Y:S01]  /*1580*/  SHF.R.S32.HI R9, RZ, 0x5, R9 ;  /* 0x00000005ff097819 */ /* 0x000fe20000011409 */
[----:B------:R-:W-:Y:S01]  /*1590*/  ULDC UR6, c[0x0][0x284] ;  /* 0x0000a10000067ab9 */ /* 0x000fe20000000800 */
[----:B------:R-:W-:Y:S01]  /*15a0*/  LEA.HI R3, R3, R154, RZ, 0x3 ;  /* 0x0000009a03037211 */ /* 0x000fe200078f18ff */
[----:B------:R-:W-:Y:S01]  /*15b0*/  USEL UR44, UR44, URZ, !UP0 ;  /* 0x0000003f2c2c7287 */ /* 0x000fe2000c000000 */
[----:B------:R-:W-:Y:S01]  /*15c0*/  ISETP.NE.AND P0, PT, R8, RZ, PT ;  /* 0x000000ff0800720c */ /* 0x000fe20003f05270 */
[----:B------:R-:W-:Y:S01]  /*15d0*/  USEL UR47, UR37, 0x1, UP1 ;  /* 0x00000001252f7887 */ /* 0x000fe20008800000 */
[----:B------:R-:W-:Y:S01]  /*15e0*/  LOP3.LUT R3, R3, 0xfffffff8, RZ, 0xc0, !PT ;  /* 0xfffffff803037812 */ /* 0x000fe200078ec0ff */
[----:B------:R-:W-:Y:S01]  /*15f0*/  USHF.L.U32 UR45, UR45, 0x3, URZ ;  /* 0x000000032d2d7899 */ /* 0x000fe2000800063f */
[----:B------:R-:W-:Y:S01]  /*1600*/  SEL R172, RZ, 0x1, P0 ;  /* 0x00000001ffac7807 */ /* 0x000fe20000000000 */
[----:B------:R-:W-:-:S02]  /*1610*/  UISETP.EQ.U32.AND UP0, UPT, UR4, 0x1, !UP0 ;  /* 0x000000010400788c */ /* 0x000fc4000c702070 */
[----:B------:R-:W-:Y:S01]  /*1620*/  IMAD.IADD R154, R154, 0x1, -R3 ;  /* 0x000000019a9a7824 */ /* 0x000fe200078e0a03 */
[----:B0-----:R-:W-:Y:S01]  /*1630*/  ULEA UR43, UR5, UR43, 0x18 ;  /* 0x0000002b052b7291 */ /* 0x001fe2000f8ec03f */
[----:B------:R-:W-:Y:S01]  /*1640*/  IMAD.U32 R158, RZ, RZ, UR45 ;  /* 0x0000002dff9e7e24 */ /* 0x000fe2000f8e00ff */
[----:B------:R-:W-:Y:S01]  /*1650*/  LOP3.LUT R3, R0, 0xfffffffc, RZ, 0xc0, !PT ;  /* 0xfffffffc00037812 */ /* 0x000fe200078ec0ff */
[C-C-:B------:R-:W-:Y:S01]  /*1660*/  IMAD R161, R9.reuse, -0x10, -R154.reuse ;  /* 0xfffffff009a17824 */ /* 0x140fe200078e0a9a */
[----:B------:R-:W-:Y:S01]  /*1670*/  UIADD3 UR46, UR43, 0x30, URZ ;  /* 0x000000302b2e7890 */ /* 0x000fe2000fffe03f */
[--C-:B------:R-:W-:Y:S01]  /*1680*/  SHF.R.S32.HI R155, RZ, 0x1f, R154.reuse ;  /* 0x0000001fff9b7819 */ /* 0x100fe2000001149a */
[----:B------:R-:W-:Y:S01]  /*1690*/  ULOP3.LUT UR36, UR42, 0x1, URZ, 0xfc, !UPT ;  /* 0x000000012a247892 */ /* 0x000fe2000f8efc3f */
[----:B------:R-:W-:Y:S01]  /*16a0*/  LOP3.LUT R160, R158, 0x8, RZ, 0xc0, !PT ;  /* 0x000000089ea07812 */ /* 0x000fe200078ec0ff */
[----:B------:R-:W-:Y:S01]  /*16b0*/  IMAD.IADD R156, R4, 0x1, -R3 ;  /* 0x00000001049c7824 */ /* 0x000fe200078e0a03 */
[----:B------:R-:W-:Y:S01]  /*16c0*/  LOP3.LUT R158, R158, 0x8, RZ, 0xc, !PT ;  /* 0x000000089e9e7812 */ /* 0x000fe200078e0cff */
[----:B------:R-:W-:Y:S01]  /*16d0*/  IMAD.U32 R157, RZ, RZ, UR46 ;  /* 0x0000002eff9d7e24 */ /* 0x000fe2000f8e00ff */
[----:B------:R-:W-:Y:S01]  /*16e0*/  LOP3.LUT R160, R160, 0x18, RZ, 0x3c, !PT ;  /* 0x00000018a0a07812 */ /* 0x000fe200078e3cff */
[----:B------:R-:W-:Y:S01]  /*16f0*/  IMAD.WIDE R154, R9, 0x10, R154 ;  /* 0x00000010099a7825 */ /* 0x000fe200078e029a */
[----:B------:R-:W-:-:S02]  /*1700*/  UIADD3 UR47, -UR47, UR37, URZ ;  /* 0x000000252f2f7290 */ /* 0x000fc4000fffe13f */
[----:B------:R-:W-:Y:S01]  /*1710*/  USEL UR48, URZ, 0x1, !UP0 ;  /* 0x000000013f307887 */ /* 0x000fe2000c000000 */
[----:B------:R-:W-:Y:S02]  /*1720*/  VIADD R159, R157, UR45 ;  /* 0x0000002d9d9f7c36 */ /* 0x000fe40008000000 */
[----:B------:R-:W-:-:S09]  /*1730*/  VIADD R161, R161, UR6 ;  /* 0x00000006a1a17c36 */ /* 0x000fd20008000000 */
.L_x_293:
[----:B------:R-:W-:Y:S01]  /*1740*/  SHF.L.U32 R0, R172, 0x1f, RZ ;  /* 0x0000001fac007819 */ /* 0x000fe200000006ff */
[----:B------:R-:W-:Y:S02]  /*1750*/  ULDC UR4, c[0x0][0x28c] ;  /* 0x0000a30000047ab9 */ /* 0x000fe40000000800 */
[----:B------:R-:W-:Y:S01]  /*1760*/  ISETP.LT.AND P1, PT, RZ, UR4, PT ;  /* 0x00000004ff007c0c */ /* 0x000fe2000bf21270 */
[----:B------:R-:W0:Y:S02]  /*1770*/  SYNCS.PHASECHK.TRANS64.TRYWAIT P0, [R157+UR45], R0 ;  /* 0x000000009d0075a7 */ /* 0x000e24000800016d */
[----:B0-234-:R-:W-:Y:S10]  /*1780*/  @!P0 BRA `(.L_x_18) ;  /* 0x000000a400008947 */ /* 0x01dff40003800000 */
.L_x_313:
[----:B------:R-:W-:Y:S05]  /*1790*/  @P1 BRA `(.L_x_19) ;  /* 0x0000000000401947 */ /* 0x000fea0003800000 */
[----:B0-----:R-:W-:Y:S01]  /*17a0*/  MOV R0, 0x0 ;  /* 0x0000000000007802 */ /* 0x001fe20000000f00 */
[----:B------:R-:W-:Y:S01]  /*17b0*/  ULDC.64 UR4, c[0x4][0x68] ;  /* 0x01001a0000047ab9 */ /* 0x000fe20000000a00 */
[----:B------:R-:W-:Y:S01]  /*17c0*/  ULDC.64 UR6, c[0x4][0x8] ;  /* 0x0100020000067ab9 */ /* 0x000fe20000000a00 */
[----:B------:R-:W-:Y:S01]  /*17d0*/  IMAD.U32 R4, RZ, RZ, UR4 ;  /* 0x00000004ff047e24 */ /* 0x000fe2000f8e00ff */
[----:B------:R0:W1:Y:S01]  /*17e0*/  LDC.64 R14, c[0x4][R0] ;  /* 0x01000000000e7b82 */ /* 0x0000620000000a00 */
[----:B------:R-:W-:Y:S01]  /*17f0*/  IMAD.U32 R5, RZ, RZ, UR5 ;  /* 0x00000005ff057e24 */ /* 0x000fe2000f8e00ff */
[----:B------:R-:W-:Y:S01]  /*1800*/  ULDC.64 UR4, c[0x4][0x70] ;  /* 0x01001c0000047ab9 */ /* 0x000fe20000000a00 */
[----:B------:R-:W-:Y:S02]  /*1810*/  IMAD.U32 R10, RZ, RZ, UR6 ;  /* 0x00000006ff0a7e24 */ /* 0x000fe4000f8e00ff */
[----:B------:R-:W-:Y:S02]  /*1820*/  IMAD.U32 R6, RZ, RZ, UR4 ;  /* 0x00000004ff067e24 */ /* 0x000fe4000f8e00ff */
[----:B------:R-:W-:-:S02]  /*1830*/  IMAD.U32 R7, RZ, RZ, UR5 ;  /* 0x00000005ff077e24 */ /* 0x000fc4000f8e00ff */
[----:B------:R-:W-:Y:S02]  /*1840*/  IMAD.U32 R11, RZ, RZ, UR7 ;  /* 0x00000007ff0b7e24 */ /* 0x000fe4000f8e00ff */
[----:B------:R-:W-:Y:S02]  /*1850*/  IMAD.MOV.U32 R8, RZ, RZ, 0x1e1 ;  /* 0x000001e1ff087424 */ /* 0x000fe400078e00ff */
[----:B------:R-:W-:Y:S02]  /*1860*/  IMAD.MOV.U32 R12, RZ, RZ, 0x1 ;  /* 0x00000001ff0c7424 */ /* 0x000fe400078e00ff */
[----:B0-----:R-:W-:-:S07]  /*1870*/  IMAD.MOV.U32 R13, RZ, RZ, RZ ;  /* 0x000000ffff0d7224 */ /* 0x001fce00078e00ff */
[----:B------:R-:W-:-:S07]  /*1880*/  LEPC R20, `(.L_x_19) ;  /* 0x000000001014794e */ /* 0x000fce0000000000 */
[----:B-1---5:R-:W-:Y:S05]  /*1890*/  CALL.ABS.NOINC R14 ;  /* 0x000000000e007343 */ /* 0x022fea0003c00000 */
.L_x_19:
[----:B0-----:R-:W-:-:S05]  /*18a0*/  IMAD.U32 R0, RZ, RZ, UR36 ;  /* 0x00000024ff007e24 */ /* 0x001fca000f8e00ff */
[----:B------:R-:W-:-:S13]  /*18b0*/  ISETP.NE.AND P0, PT, R0, 0x3, PT ;  /* 0x000000030000780c */ /* 0x000fda0003f05270 */
[----:B------:R-:W-:Y:S05]  /*18c0*/  @!P0 BRA `(.L_x_20) ;  /* 0x0000000000048947 */ /* 0x000fea0003800000 */
[----:B------:R-:W-:Y:S01]  /*18d0*/  BPT.TRAP 0x1 ;  /* 0x000000040000795c */ /* 0x000fe20000300000 */
.L_x_20:
[----:B------:R-:W-:Y:S02]  /*18e0*/  IMAD.U32 R3, RZ, RZ, UR44 ;  /* 0x0000002cff037e24 */ /* 0x000fe4000f8e00ff */
[----:B------:R-:W-:-:S03]  /*18f0*/  IMAD.U32 R0, RZ, RZ, UR48 ;  /* 0x00000030ff007e24 */ /* 0x000fc6000f8e00ff */
[----:B------:R-:W-:Y:S02]  /*1900*/  LEA R3, R3, UR43, 0x3 ;  /* 0x0000002b03037c11 */ /* 0x000fe4000f8e18ff */
[----:B------:R-:W-:-:S04]  /*1910*/  SHF.L.U32 R0, R0, 0x1f, RZ ;  /* 0x0000001f00007819 */ /* 0x000fc800000006ff */
[----:B------:R0:W1:Y:S01]  /*1920*/  SYNCS.PHASECHK.TRANS64.TRYWAIT P1, [R3+URZ], R0 ;  /* 0x00000000030075a7 */ /* 0x000062000802017f */
[----:B------:R-:W-:Y:S05]  /*1930*/  @!P0 BRA `(.L_x_21) ;  /* 0x0000000000048947 */ /* 0x000fea0003800000 */
[----:B------:R-:W-:Y:S01]  /*1940*/  BPT.TRAP 0x1 ;  /* 0x000000040000795c */ /* 0x000fe20000300000 */
.L_x_21:
[----:B------:R-:W-:-:S05]  /*1950*/  IMAD.U32 R4, RZ, RZ, UR47 ;  /* 0x0000002fff047e24 */ /* 0x000fca000f8e00ff */
[----:B------:R-:W-:Y:S01]  /*1960*/  ISETP.GE.AND P2, PT, R4, 0x1, PT ;  /* 0x000000010400780c */ /* 0x000fe20003f46270 */
[----:B-1----:R-:W-:-:S12]  /*1970*/  @P1 BRA `(.L_x_22) ;  /* 0x0000000000081947 */ /* 0x002fd80003800000 */
[----:B------:R-:W1:Y:S02]  /*1980*/  SYNCS.PHASECHK.TRANS64.TRYWAIT P1, [R3+URZ], R0 ;  /* 0x00000000030075a7 */ /* 0x000e64000802017f */
[----:B-1----:R-:W-:Y:S05]  /*1990*/  @!P1 BRA `(.L_x_23) ;  /* 0x000000a000909947 */ /* 0x002fea0003800000 */
.L_x_22:
[----:B------:R-:W-:Y:S05]  /*19a0*/  WARPSYNC.ALL ;  /* 0x0000000000007948 */ /* 0x000fea0003800000 */
[----:B------:R-:W-:Y:S01]  /*19b0*/  UIADD3 UR4, UR43, 0x100, URZ ;  /* 0x000001002b047890 */ /* 0x000fe2000fffe03f */
[----:B------:R-:W-:Y:S01]  /*19c0*/  WARPGROUP.ARRIVE ;  /* 0x00000000000079c5 */ /* 0x000fe20000000000 */
[----:B------:R-:W-:Y:S02]  /*19d0*/  UIADD3 UR5, UR43, 0x8100, URZ ;  /* 0x000081002b057890 */ /* 0x000fe4000fffe03f */
[----:B------:R-:W-:Y:S02]  /*19e0*/  USHF.R.U32.HI UR4, URZ, 0x4, UR4 ;  /* 0x000000043f047899 */ /* 0x000fe40008011604 */
[----:B------:R-:W-:-:S02]  /*19f0*/  USHF.R.U32.HI UR5, URZ, 0x4, UR5 ;  /* 0x000000043f057899 */ /* 0x000fc40008011605 */
[----:B------:R-:W-:Y:S02]  /*1a00*/  ULOP3.LUT UR4, UR4, 0x3fff, URZ, 0xc0, !UPT ;  /* 0x00003fff04047892 */ /* 0x000fe4000f8ec03f */
[----:B------:R-:W-:Y:S02]  /*1a10*/  ULOP3.LUT UR5, UR5, 0x3fff, URZ, 0xc0, !UPT ;  /* 0x00003fff05057892 */ /* 0x000fe4000f8ec03f */
[----:B------:R-:W-:Y:S02]  /*1a20*/  ULOP3.LUT UR4, UR4, 0x10000, URZ, 0xfc, !UPT ;  /* 0x0001000004047892 */ /* 0x000fe4000f8efc3f */
[----:B------:R-:W-:Y:S02]  /*1a30*/  ULOP3.LUT UR5, UR5, 0x10000, URZ, 0xfc, !UPT ;  /* 0x0001000005057892 */ /* 0x000fe4000f8efc3f */
[----:B------:R-:W-:Y:S02]  /*1a40*/  ULEA UR7, UR44, UR4, 0xa ;  /* 0x000000042c077291 */ /* 0x000fe4000f8e503f */
[----:B------:R-:W-:Y:S01]  /*1a50*/  ULEA UR6, UR44, UR5, 0xc ;  /* 0x000000052c067291 */ /* 0x000fe2000f8e603f */
[----:B------:R-:W-:Y:S01]  /*1a60*/  UMOV UR9, 0x40000040 ;  /* 0x4000004000097882 */ /* 0x000fe20000000000 */
[----:B------:R-:W-:-:S03]  /*1a70*/  UMOV UR11, 0x40000040 ;  /* 0x40000040000b7882 */ /* 0x000fc60000000000 */
[----:B------:R-:W-:Y:S02]  /*1a80*/  UMOV UR8, UR7 ;  /* 0x0000000700087c82 */ /* 0x000fe40008000000 */
[----:B------:R-:W-:Y:S02]  /*1a90*/  UMOV UR10, UR6 ;  /* 0x00000006000a7c82 */ /* 0x000fe40008000000 */
[----:B------:R-:W-:Y:S01]  /*1aa0*/  HGMMA.64x256x8.F32.TF32 R24, gdesc[UR8], RZ, !UPT, gsb0 ;  /* 0x07e00000081879f0 */ /* 0x000fe2000c0028ff */
[----:B------:R-:W-:Y:S02]  /*1ab0*/  UIADD3 UR8, UR7, 0x2, URZ ;  /* 0x0000000207087890 */ /* 0x000fe4000fffe03f */
[----:B------:R-:W-:Y:S01]  /*1ac0*/  UIADD3 UR10, UR6, 0x2, URZ ;  /* 0x00000002060a7890 */ /* 0x000fe2000fffe03f */
[----:B------:R-:W-:Y:S01]  /*1ad0*/  UMOV UR9, 0x40000040 ;  /* 0x4000004000097882 */ /* 0x000fe20000000000 */
[----:B------:R-:W-:Y:S01]  /*1ae0*/  UMOV UR11, 0x40000040 ;  /* 0x40000040000b7882 */ /* 0x000fe20000000000 */
[----:B------:R-:W-:-:S02]  /*1af0*/  WARPGROUP.DEPBAR.LE gsb0, 0x0 ;  /* 0x00008000000079c5 */ /* 0x000fc40000010000 */
[----:B------:R-:W-:-:S15]  /*1b00*/  WARPGROUP.ARRIVE ;  /* 0x00000000000079c5 */ /* 0x000fde0000000000 */
[----:B------:R-:W-:-:S05]  /*1b10*/  NOP ;  /* 0x0000000000007918 */ /* 0x000fca0000000000 */
[----:B------:R-:W-:Y:S01]  /*1b20*/  HGMMA.64x256x8.F32.TF32 R24, gdesc[UR8], R24, gsb0 ;  /* 0x07e00000081879f0 */ /* 0x000fe20008002818 */
[----:B------:R-:W-:Y:S02]  /*1b30*/  UIADD3 UR8, UR7, 0x4, URZ ;  /* 0x0000000407087890 */ /* 0x000fe4000fffe03f */
[----:B------:R-:W-:Y:S01]  /*1b40*/  UIADD3 UR10, UR6, 0x4, URZ ;  /* 0x00000004060a7890 */ /* 0x000fe2000fffe03f */
[----:B------:R-:W-:Y:S01]  /*1b50*/  UMOV UR9, 0x40000040 ;  /* 0x4000004000097882 */ /* 0x000fe20000000000 */
[----:B------:R-:W-:Y:S01]  /*1b60*/  UMOV UR11, 0x40000040 ;  /* 0x40000040000b7882 */ /* 0x000fe20000000000 */
[----:B------:R-:W-:Y:S02]  /*1b70*/  WARPGROUP.DEPBAR.LE gsb0, 0x0 ;  /* 0x00008000000079c5 */ /* 0x000fe40000010000 */
        /* <DEDUP_REMOVED lines=42> */
[----:B------:R-:W-:Y:S03]  /*1e20*/  HGMMA.64x256x8.F32.TF32 R24, gdesc[UR8], R24, gsb0 ;  /* 0x07e00000081879f0 */ /* 0x000fe60008002818 */
[----:B------:R-:W-:Y:S02]  /*1e30*/  WARPGROUP.DEPBAR.LE gsb0, 0x0 ;  /* 0x00008000000079c5 */ /* 0x000fe40000010000 */
[----:B------:R-:W-:Y:S05]  /*1e40*/  @!P2 BRA `(.L_x_24) ;  /* 0x0000000400a4a947 */ /* 0x000fea0003800000 */
[----:B------:R-:W-:Y:S01]  /*1e50*/  UIADD3 UR6, UR44, 0x1, URZ ;  /* 0x000000012c067890 */ /* 0x000fe2000fffe03f */
[----:B01----:R-:W-:Y:S02]  /*1e60*/  IMAD.U32 R0, RZ, RZ, UR47 ;  /* 0x0000002fff007e24 */ /* 0x003fe4000f8e00ff */
[----:B------:R-:W-:Y:S01]  /*1e70*/  IMAD.U32 R3, RZ, RZ, UR44 ;  /* 0x0000002cff037e24 */ /* 0x000fe2000f8e00ff */
[----:B------:R-:W-:-:S04]  /*1e80*/  UISETP.NE.AND UP0, UPT, UR6, 0x2, UPT ;  /* 0x000000020600788c */ /* 0x000fc8000bf05270 */
[----:B------:R-:W-:Y:S02]  /*1e90*/  USEL UR7, URZ, 0x1, UP0 ;  /* 0x000000013f077887 */ /* 0x000fe40008000000 */
[----:B------:R-:W-:Y:S02]  /*1ea0*/  USEL UR6, UR6, URZ, UP0 ;  /* 0x0000003f06067287 */ /* 0x000fe40008000000 */
[----:B------:R-:W-:-:S06]  /*1eb0*/  ULOP3.LUT UR7, UR48, UR7, URZ, 0x3c, !UPT ;  /* 0x0000000730077292 */ /* 0x000fcc000f8e3c3f */
[----:B------:R-:W-:-:S07]  /*1ec0*/  IMAD.U32 R6, RZ, RZ, UR7 ;  /* 0x00000007ff067e24 */ /* 0x000fce000f8e00ff */
.L_x_31:
[----:B------:R-:W-:Y:S05]  /*1ed0*/  @!P0 BRA `(.L_x_25) ;  /* 0x0000000000048947 */ /* 0x000fea0003800000 */
[----:B------:R-:W-:Y:S01]  /*1ee0*/  BPT.TRAP 0x1 ;  /* 0x000000040000795c */ /* 0x000fe20000300000 */
.L_x_25:
[----:B------:R-:W-:Y:S01]  /*1ef0*/  ULEA UR7, UR6, UR43, 0x3 ;  /* 0x0000002b06077291 */ /* 0x000fe2000f8e183f */
[----:B------:R-:W-:-:S08]  /*1f00*/  SHF.L.U32 R4, R6, 0x1f, RZ ;  /* 0x0000001f06047819 */ /* 0x000fd000000006ff */
[----:B------:R0:W1:Y:S01]  /*1f10*/  SYNCS.PHASECHK.TRANS64.TRYWAIT P1, [UR7], R4 ;  /* 0x00000004ff0075a7 */ /* 0x0000620008020147 */
[----:B------:R-:W-:Y:S05]  /*1f20*/  @!P0 BRA `(.L_x_26) ;  /* 0x0000000000048947 */ /* 0x000fea0003800000 */
[----:B------:R-:W-:Y:S01]  /*1f30*/  BPT.TRAP 0x1 ;  /* 0x000000040000795c */ /* 0x000fe20000300000 */
.L_x_26:
[----:B-1----:R-:W-:Y:S05]  /*1f40*/  @P1 BRA `(.L_x_27) ;  /* 0x0000000000081947 */ /* 0x002fea0003800000 */
[----:B------:R-:W1:Y:S02]  /*1f50*/  SYNCS.PHASECHK.TRANS64.TRYWAIT P1, [UR7], R4 ;  /* 0x00000004ff0075a7 */ /* 0x000e640008020147 */
[----:B-1----:R-:W-:Y:S05]  /*1f60*/  @!P1 BRA `(.L_x_28) ;  /* 0x0000009c00309947 */ /* 0x002fea0003800000 */
.L_x_27:
[----:B------:R-:W-:Y:S01]  /*1f70*/  ULEA UR12, UR6, UR4, 0xa ;  /* 0x00000004060c7291 */ /* 0x000fe2000f8e503f */
[----:B------:R-:W-:Y:S01]  /*1f80*/  WARPGROUP.ARRIVE ;  /* 0x00000000000079c5 */ /* 0x000fe20000000000 */
[----:B------:R-:W-:Y:S01]  /*1f90*/  ULEA UR7, UR6, UR5, 0xc ;  /* 0x0000000506077291 */ /* 0x000fe2000f8e603f */
[----:B------:R-:W-:Y:S01]  /*1fa0*/  UMOV UR9, 0x40000040 ;  /* 0x4000004000097882 */ /* 0x000fe20000000000 */
[----:B------:R-:W-:-:S03]  /*1fb0*/  UMOV UR11, 0x40000040 ;  /* 0x40000040000b7882 */ /* 0x000fc60000000000 */
[----:B------:R-:W-:Y:S02]  /*1fc0*/  UMOV UR8, UR12 ;  /* 0x0000000c00087c82 */ /* 0x000fe40008000000 */
[----:B------:R-:W-:Y:S02]  /*1fd0*/  UMOV UR10, UR7 ;  /* 0x00000007000a7c82 */ /* 0x000fe40008000000 */
[----:B------:R-:W-:Y:S01]  /*1fe0*/  HGMMA.64x256x8.F32.TF32 R24, gdesc[UR8], R24, gsb0 ;  /* 0x07e00000081879f0 */ /* 0x000fe20008002818 */
        /* <DEDUP_REMOVED lines=58> */
[----:B------:R-:W-:Y:S01]  /*2390*/  BPT.TRAP 0x1 ;  /* 0x000000040000795c */ /* 0x000fe20000300000 */
.L_x_29:
[----:B------:R-:W-:Y:S01]  /*23a0*/  ISETP.NE.AND P1, PT, R152, RZ, PT ;  /* 0x000000ff9800720c */ /* 0x000fe20003f25270 */
[----:B------:R-:W-:-:S12]  /*23b0*/  UISETP.GT.U32.AND UP0, UPT, UR42, 0x1, UPT ;  /* 0x000000012a00788c */ /* 0x000fd8000bf04070 */
[----:B01----:R-:W-:-:S05]  /*23c0*/  @P1 LEA R4, R3, UR43, 0x3 ;  /* 0x0000002b03041c11 */ /* 0x003fca000f8e18ff */
[----:B------:R-:W-:-:S05]  /*23d0*/  @P1 VIADD R4, R4, 0x10 ;  /* 0x0000001004041836 */ /* 0x000fca0000000000 */
[----:B------:R-:W-:-:S04]  /*23e0*/  @P1 PRMT R4, R153, 0x654, R4 ;  /* 0x0000065499041816 */ /* 0x000fc80000000004 */
[----:B------:R0:W-:Y:S01]  /*23f0*/  @P1 SYNCS.ARRIVE.TRANS64.RED.A1T0 RZ, [R4+URZ], RZ ;  /* 0x000000ff04ff19a7 */ /* 0x0001e2000810043f */
[----:B------:R-:W-:-:S13]  /*2400*/  PLOP3.LUT P1, PT, PT, PT, UP0, 0x80, 0x0 ;  /* 0x000000000000781c */ /* 0x000fda0003f2f008 */
[----:B0-----:R-:W-:Y:S05]  /*2410*/  @P1 BRA `(.L_x_30) ;  /* 0x0000000000041947 */ /* 0x001fea0003800000 */
[----:B------:R-:W-:Y:S01]  /*2420*/  BPT.TRAP 0x1 ;  /* 0x000000040000795c */ /* 0x000fe20000300000 */
.L_x_30:
[----:B------:R-:W-:Y:S01]  /*2430*/  UIADD3 UR6, UR6, 0x1, URZ ;  /* 0x0000000106067890 */ /* 0x000fe2000fffe03f */
[C---:B------:R-:W-:Y:S01]  /*2440*/  ISETP.GT.AND P2, PT, R0.reuse, 0x1, PT ;  /* 0x000000010000780c */ /* 0x040fe20003f44270 */
[----:B------:R-:W-:Y:S02]  /*2450*/  VIADD R3, R3, 0x1 ;  /* 0x0000000103037836 */ /* 0x000fe40000000000 */
[----:B------:R-:W-:Y:S01]  /*2460*/  UISETP.NE.AND UP0, UPT, UR6, 0x2, UPT ;  /* 0x000000020600788c */ /* 0x000fe2000bf05270 */
[----:B------:R-:W-:Y:S02]  /*2470*/  VIADD R0, R0, 0xffffffff ;  /* 0xffffffff00007836 */ /* 0x000fe40000000000 */
[C---:B------:R-:W-:Y:S01]  /*2480*/  ISETP.NE.AND P1, PT, R3.reuse, 0x2, PT ;  /* 0x000000020300780c */ /* 0x040fe20003f25270 */
[----:B------:R-:W-:Y:S02]  /*2490*/  USEL UR7, URZ, 0x1, UP0 ;  /* 0x000000013f077887 */ /* 0x000fe40008000000 */
[----:B------:R-:W-:Y:S01]  /*24a0*/  USEL UR6, UR6, URZ, UP0 ;  /* 0x0000003f06067287 */ /* 0x000fe20008000000 */
[----:B------:R-:W-:-:S03]  /*24b0*/  SEL R3, R3, RZ, P1 ;  /* 0x000000ff03037207 */ /* 0x000fc60000800000 */
[----:B------:R-:W-:Y:S01]  /*24c0*/  LOP3.LUT R6, R6, UR7, RZ, 0x3c, !PT ;  /* 0x0000000706067c12 */ /* 0x000fe2000f8e3cff */
[----:B------:R-:W-:Y:S07]  /*24d0*/  @P2 BRA `(.L_x_31) ;  /* 0xfffffff8007c2947 */ /* 0x000fee000383ffff */
.L_x_24:
[----:B------:R-:W-:Y:S01]  /*24e0*/  ULDC UR4, c[0x0][0x28c] ;  /* 0x0000a30000047ab9 */ /* 0x000fe20000000800 */
[----:B------:R2:W-:Y:S01]  /*24f0*/  SYNCS.ARRIVE.TRANS64.A1T0 RZ, [R158+UR46], RZ ;  /* 0x000000ff9eff79a7 */ /* 0x0005e2000810002e */
[----:B------:R-:W-:-:S06]  /*2500*/  UISETP.GE.AND UP0, UPT, UR4, 0x1, UPT ;  /* 0x000000010400788c */ /* 0x000fcc000bf06270 */
[----:B------:R-:W-:-:S13]  /*2510*/  PLOP3.LUT P1, PT, PT, PT, UP0, 0x80, 0x0 ;  /* 0x000000000000781c */ /* 0x000fda0003f2f008 */
[----:B--2---:R-:W-:Y:S05]  /*2520*/  @!P1 BRA `(.L_x_32) ;  /* 0x0000000000409947 */ /* 0x004fea0003800000 */
[----:B------:R-:W-:Y:S05]  /*2530*/  @!P0 BRA `(.L_x_33) ;  /* 0x0000000000048947 */ /* 0x000fea0003800000 */
[----:B------:R-:W-:Y:S01]  /*2540*/  BPT.TRAP 0x1 ;  /* 0x000000040000795c */ /* 0x000fe20000300000 */
.L_x_33:
[----:B------:R-:W-:Y:S01]  /*2550*/  ISETP.NE.AND P0, PT, R152, RZ, PT ;  /* 0x000000ff9800720c */ /* 0x000fe20003f05270 */
[----:B01----:R-:W-:-:S12]  /*2560*/  IMAD.U32 R3, RZ, RZ, UR43 ;  /* 0x0000002bff037e24 */ /* 0x003fd8000f8e00ff */
[----:B------:R-:W-:-:S05]  /*2570*/  VOTEU.ANY UP0, P0 ;  /* 0x00000000003f7886 */ /* 0x000fca0000000100 */
[----:B------:R-:W-:Y:S02]  /*2580*/  @UP0 UIADD3 UR5, UR47, UR44, URZ ;  /* 0x0000002c2f050290 */ /* 0x000fe4000fffe03f */
[----:B------:R-:W-:-:S04]  /*2590*/  UISETP.GT.U32.AND UP0, UPT, UR42, 0x1, UPT ;  /* 0x000000012a00788c */ /* 0x000fc8000bf04070 */
[----:B------:R-:W-:-:S04]  /*25a0*/  IMAD.U32 R0, RZ, RZ, UR5 ;  /* 0x00000005ff007e24 */ /* 0x000fc8000f8e00ff */
[----:B------:R-:W-:-:S05]  /*25b0*/  @P0 IMAD.SHL.U32 R0, R0, 0x8, RZ ;  /* 0x0000000800000824 */ /* 0x000fca00078e00ff */
[----:B------:R-:W-:-:S04]  /*25c0*/  @P0 LOP3.LUT R0, R0, 0x8, RZ, 0xc0, !PT ;  /* 0x0000000800000812 */ /* 0x000fc800078ec0ff */
[----:B------:R-:W-:-:S04]  /*25d0*/  @P0 IADD3 R0, R3, 0x10, R0 ;  /* 0x0000001003000810 */ /* 0x000fc80007ffe000 */
[----:B------:R-:W-:-:S04]  /*25e0*/  @P0 PRMT R0, R153, 0x654, R0 ;  /* 0x0000065499000816 */ /* 0x000fc80000000000 */
[----:B------:R2:W-:Y:S01]  /*25f0*/  @P0 SYNCS.ARRIVE.TRANS64.RED.A1T0 RZ, [R0+URZ], RZ ;  /* 0x000000ff00ff09a7 */ /* 0x0005e2000810043f */
[----:B------:R-:W-:-:S13]  /*2600*/  PLOP3.LUT P0, PT, PT, PT, UP0, 0x80, 0x0 ;  /* 0x000000000000781c */ /* 0x000fda0003f0f008 */
[----:B--2---:R-:W-:Y:S05]  /*2610*/  @P0 BRA `(.L_x_32) ;  /* 0x0000000000040947 */ /* 0x004fea0003800000 */
[----:B------:R-:W-:Y:S01]  /*2620*/  BPT.TRAP 0x1 ;  /* 0x000000040000795c */ /* 0x000fe20000300000 */
.L_x_32:
[----:B01----:R-:W-:Y:S01]  /*2630*/  SHF.L.U32 R0, R172, 0x1f, RZ ;  /* 0x0000001fac007819 */ /* 0x003fe200000006ff */
[----:B------:R-:W-:Y:S01]  /*2640*/  ULEA UR6, UR37, UR44, 0x1 ;  /* 0x0000002c25067291 */ /* 0x000fe2000f8e083f */
[----:B------:R-:W0:Y:S01]  /*2650*/  LDC R7, c[0x0][0x288] ;  /* 0x0000a200ff077b82 */ /* 0x000e220000000800 */
[----:B------:R-:W-:Y:S01]  /*2660*/  UIADD3 UR4, UR4, 0x7e, URZ ;  /* 0x0000007e04047890 */ /* 0x000fe2000fffe03f */
[----:B------:R-:W-:Y:S01]  /*2670*/  IMAD.SHL.U32 R12, R156, 0x2, RZ ;  /* 0x000000029c0c7824 */ /* 0x000fe200078e00ff */
[----:B------:R-:W-:Y:S02]  /*2680*/  USHF.R.U32.HI UR5, URZ, 0x1, UR6 ;  /* 0x000000013f057899 */ /* 0x000fe40008011606 */
[----:B------:R-:W-:Y:S02]  /*2690*/  UISETP.GT.U32.AND UP0, UPT, UR6, 0x1, UPT ;  /* 0x000000010600788c */ /* 0x000fe4000bf04070 */
[----:B------:R-:W-:Y:S01]  /*26a0*/  ULOP3.LUT UR5, UR5, 0x1, URZ, 0xc0, !UPT ;  /* 0x0000000105057892 */ /* 0x000fe2000f8ec03f */
[----:B------:R-:W1:Y:S01]  /*26b0*/  SYNCS.PHASECHK.TRANS64.TRYWAIT P0, [R157+UR45+0x10], R0 ;  /* 0x000010009d0075a7 */ /* 0x000e62000800016d */
[----:B------:R-:W-:Y:S01]  /*26c0*/  UISETP.LT.U32.AND UP0, UPT, UR4, 0x7f, UP0 ;  /* 0x0000007f0400788c */ /* 0x000fe20008701070 */
[----:B------:R-:W-:Y:S01]  /*26d0*/  SHF.R.S32.HI R13, RZ, 0x1f, R12 ;  /* 0x0000001fff0d7819 */ /* 0x000fe2000001140c */
[----:B------:R-:W-:-:S02]  /*26e0*/  UISETP.NE.U32.AND UP1, UPT, UR5, 0x1, UPT ;  /* 0x000000010500788c */ /* 0x000fc4000bf25070 */
[----:B------:R-:W-:Y:S02]  /*26f0*/  USEL UR5, URZ, 0x1, !UP0 ;  /* 0x000000013f057887 */ /* 0x000fe4000c000000 */
[----:B------:R-:W-:-:S04]  /*2700*/  UISETP.GT.U32.AND UP1, UPT, UR4, 0x7e, !UP1 ;  /* 0x0000007e0400788c */ /* 0x000fc8000cf24070 */
[----:B------:R-:W-:-:S04]  /*2710*/  USEL UR4, URZ, 0x1, !UP1 ;  /* 0x000000013f047887 */ /* 0x000fc8000c800000 */
[----:B------:R-:W-:Y:S01]  /*2720*/  ULOP3.LUT UR48, UR4, UR48, UR5, 0x96, !UPT ;  /* 0x0000003004307292 */ /* 0x000fe2000f8e9605 */
[----:B01----:R-:W-:Y:S11]  /*2730*/  @!P0 BRA `(.L_x_34) ;  /* 0x0000009400548947 */ /* 0x003ff60003800000 */
.L_x_314:
[----:B------:R-:W-:Y:S01]  /*2740*/  IMAD.SHL.U32 R4, R18, 0x40, RZ ;  /* 0x0000004012047824 */ /* 0x000fe200078e00ff */
[----:B------:R-:W-:Y:S01]  /*2750*/  ULDC UR6, c[0x0][0x284] ;  /* 0x0000a10000067ab9 */ /* 0x000fe20000000800 */
[----:B------:R-:W-:Y:S01]  /*2760*/  IMAD.SHL.U32 R14, R2, 0x100, RZ ;  /* 0x00000100020e7824 */ /* 0x000fe200078e00ff */
[----:B------:R-:W-:Y:S01]  /*2770*/  SHF.R.S32.HI R167, RZ, 0x1f, R19 ;  /* 0x0000001fffa77819 */ /* 0x000fe20000011413 */
[----:B------:R-:W-:Y:S01]  /*2780*/  ULDC.64 UR4, c[0x0][0x5d0] ;  /* 0x0001740000047ab9 */ /* 0x000fe20000000a00 */
[----:B------:R-:W-:Y:S01]  /*2790*/  ISETP.GE.AND P0, PT, R4, UR6, PT ;  /* 0x0000000604007c0c */ /* 0x000fe2000bf06270 */
[----:B------:R-:W-:Y:S01]  /*27a0*/  IMAD.WIDE.U32 R2, R19, UR4, R12 ;  /* 0x0000000413027c25 */ /* 0x000fe2000f8e000c */
[----:B------:R-:W-:Y:S01]  /*27b0*/  SHF.R.S32.HI R15, RZ, 0x1f, R14 ;  /* 0x0000001fff0f7819 */ /* 0x000fe2000001140e */
[----:B------:R-:W-:Y:S01]  /*27c0*/  ULOP3.LUT UR44, UR44, 0x1, URZ, 0xc0, !UPT ;  /* 0x000000012c2c7892 */ /* 0x000fe2000f8ec03f */
[C---:B------:R-:W-:Y:S01]  /*27d0*/  ISETP.GE.OR P0, PT, R14.reuse, R7, P0 ;  /* 0x000000070e00720c */ /* 0x040fe20000706670 */
[----:B0-----:R-:W-:Y:S01]  /*27e0*/  IMAD R0, R167, UR4, RZ ;  /* 0x00000004a7007c24 */ /* 0x001fe2000f8e02ff */
[----:B------:R-:W-:-:S03]  /*27f0*/  IADD3 R164, P1, R14, R2, RZ ;  /* 0x000000020ea47210 */ /* 0x000fc60007f3e0ff */
[----:B------:R-:W-:-:S05]  /*2800*/  IMAD R5, R19, UR5, R0 ;  /* 0x0000000513057c24 */ /* 0x000fca000f8e0200 */
[----:B------:R-:W-:-:S03]  /*2810*/  IADD3.X R165, R15, R3, R5, P1, !PT ;  /* 0x000000030fa57210 */ /* 0x000fc60000ffe405 */
[----:B------:R-:W-:Y:S05]  /*2820*/  @P0 BRA `(.L_x_35) ;  /* 0x0000007c000c0947 */ /* 0x000fea0003800000 */
[----:B------:R-:W0:Y:S01]  /*2830*/  LDC.64 R10, c[0x0][0x5c8] ;  /* 0x00017200ff0a7b82 */ /* 0x000e220000000a00 */
[----:B-----5:R-:W-:Y:S01]  /*2840*/  FSETP.NEU.AND P0, PT, R22, RZ, PT ;  /* 0x000000ff1600720b */ /* 0x020fe20003f0d000 */
[----:B------:R-:W-:Y:S01]  /*2850*/  IMAD R3, R156, -0x2, R7 ;  /* 0xfffffffe9c037824 */ /* 0x000fe200078e0207 */
[----:B------:R-:W-:Y:S01]  /*2860*/  BSSY B0, `(.L_x_35) ;  /* 0x00007bf000007945 */ /* 0x000fe20003800000 */
[----:B------:R-:W-:-:S04]  /*2870*/  IMAD.WIDE R162, R18, 0x40, R154 ;  /* 0x0000004012a27825 */ /* 0x000fc800078e029a */
[----:B------:R-:W-:Y:S02]  /*2880*/  IMAD.IADD R0, R3, 0x1, -R14 ;  /* 0x0000000103007824 */ /* 0x000fe400078e0a0e */
[----:B------:R-:W-:-:S03]  /*2890*/  IMAD.IADD R2, R161, 0x1, -R4 ;  /* 0x00000001a1027824 */ /* 0x000fc600078e0a04 */
[----:B------:R-:W-:-:S04]  /*28a0*/  ISETP.GT.AND P2, PT, R0, RZ, PT ;  /* 0x000000ff0000720c */ /* 0x000fc80003f44270 */
[----:B------:R-:W-:Y:S01]  /*28b0*/  ISETP.GT.AND P4, PT, R2, RZ, P2 ;  /* 0x000000ff0200720c */ /* 0x000fe20001784270 */
[-C--:B0-----:R-:W-:Y:S02]  /*28c0*/  IMAD R3, R163, R10.reuse, RZ ;  /* 0x0000000aa3037224 */ /* 0x081fe400078e02ff */
[----:B------:R-:W-:-:S04]  /*28d0*/  IMAD.WIDE.U32 R164, R162, R10, R164 ;  /* 0x0000000aa2a47225 */ /* 0x000fc800078e00a4 */
[----:B------:R-:W-:-:S04]  /*28e0*/  IMAD R3, R162, R11, R3 ;  /* 0x0000000ba2037224 */ /* 0x000fc800078e0203 */
[----:B------:R-:W-:Y:S01]  /*28f0*/  IMAD.IADD R173, R165, 0x1, R3 ;  /* 0x00000001a5ad7824 */ /* 0x000fe200078e0203 */
[----:B------:R-:W-:Y:S06]  /*2900*/  @!P0 BRA `(.L_x_36) ;  /* 0x0000005400988947 */ /* 0x000fec0003800000 */
[----:B------:R-:W0:Y:S01]  /*2910*/  LDC.64 R20, c[0x0][0x5b8] ;  /* 0x00016e00ff147b82 */ /* 0x000e220000000a00 */
[----:B------:R-:W-:-:S07]  /*2920*/  ULDC.64 UR4, c[0x0][0x5c0] ;  /* 0x0001700000047ab9 */ /* 0x000fce0000000a00 */
[----:B------:R-:W1:Y:S08]  /*2930*/  LDC.64 R174, c[0x0][0x5b0] ;  /* 0x00016c00ffae7b82 */ /* 0x000e700000000a00 */
[----:B------:R-:W2:Y:S01]  /*2940*/  LDC.64 R8, c[0x0][0x5a8] ;  /* 0x00016a00ff087b82 */ /* 0x000ea20000000a00 */
[-C--:B0-----:R-:W-:Y:S02]  /*2950*/  IMAD R6, R167, R20.reuse, RZ ;  /* 0x00000014a7067224 */ /* 0x081fe400078e02ff */
[----:B------:R-:W-:-:S04]  /*2960*/  IMAD.WIDE.U32 R4, R19, R20, R12 ;  /* 0x0000001413047225 */ /* 0x000fc800078e000c */
[----:B------:R-:W-:Y:S01]  /*2970*/  IMAD R165, R19, R21, R6 ;  /* 0x0000001513a57224 */ /* 0x000fe200078e0206 */
[----:B------:R-:W-:Y:S01]  /*2980*/  IADD3 R166, P0, R14, R4, RZ ;  /* 0x000000040ea67210 */ /* 0x000fe20007f1e0ff */
[----:B-1----:R-:W-:-:S03]  /*2990*/  IMAD R3, R163, R174, RZ ;  /* 0x000000aea3037224 */ /* 0x002fc600078e02ff */
[----:B------:R-:W-:Y:S01]  /*29a0*/  IADD3.X R167, R15, R5, R165, P0, !PT ;  /* 0x000000050fa77210 */ /* 0x000fe200007fe4a5 */
[C---:B------:R-:W-:Y:S02]  /*29b0*/  IMAD R163, R162.reuse, R175, R3 ;  /* 0x000000afa2a37224 */ /* 0x040fe400078e0203 */
[----:B------:R-:W-:-:S04]  /*29c0*/  IMAD.WIDE.U32 R4, R162, R174, R166 ;  /* 0x000000aea2047225 */ /* 0x000fc800078e00a6 */
[----:B------:R-:W-:Y:S01]  /*29d0*/  IMAD.IADD R3, R5, 0x1, R163 ;  /* 0x0000000105037824 */ /* 0x000fe200078e02a3 */
[----:B--2---:R-:W-:-:S04]  /*29e0*/  LEA R6, P0, R4, R8, 0x2 ;  /* 0x0000000804067211 */ /* 0x004fc800078010ff */
[----:B------:R-:W-:-:S05]  /*29f0*/  LEA.HI.X R7, R4, R9, R3, 0x2, P0 ;  /* 0x0000000904077211 */ /* 0x000fca00000f1403 */
[----:B------:R0:W2:Y:S01]  /*2a00*/  @P4 LDG.E.LTC128B R3, desc[UR50][R6.64] ;  /* 0x0000003206034981 */ /* 0x0000a2000c1e1920 */
[----:B------:R-:W-:Y:S01]  /*2a10*/  IMAD.WIDE.U32 R4, R162, R174, R14 ;  /* 0x000000aea2047225 */ /* 0x000fe200078e000e */
[C---:B------:R-:W-:Y:S01]  /*2a20*/  SHF.L.U64.HI R171, R174.reuse, 0x3, R175 ;  /* 0x00000003aeab7819 */ /* 0x040fe200000102af */
[----:B------:R-:W-:Y:S02]  /*2a30*/  BSSY B1, `(.L_x_37) ;  /* 0x0000014000017945 */ /* 0x000fe40003800000 */
[----:B------:R-:W-:Y:S01]  /*2a40*/  IMAD.SHL.U32 R170, R174, 0x8, RZ ;  /* 0x00000008aeaa7824 */ /* 0x000fe200078e00ff */
[----:B------:R-:W-:Y:S02]  /*2a50*/  IADD3 R168, P0, R12, R4, RZ ;  /* 0x000000040ca87210 */ /* 0x000fe40007f1e0ff */
[----:B------:R-:W-:Y:S01]  /*2a60*/  LEA R4, P1, R164, UR4, 0x2 ;  /* 0x00000004a4047c11 */ /* 0x000fe2000f8210ff */
[----:B------:R-:W-:Y:S01]  /*2a70*/  IMAD.WIDE.U32 R170, R162, R174, R170 ;  /* 0x000000aea2aa7225 */ /* 0x000fe200078e00aa */
[----:B------:R-:W-:-:S02]  /*2a80*/  IADD3.X R169, R13, R163, R5, P0, !PT ;  /* 0x000000a30da97210 */ /* 0x000fc400007fe405 */
[----:B------:R-:W-:Y:S02]  /*2a90*/  LEA.HI.X R5, R164, UR5, R173, 0x2, P1 ;  /* 0x00000005a4057c11 */ /* 0x000fe400088f14ad */
[----:B------:R-:W-:Y:S01]  /*2aa0*/  ISETP.GT.AND P0, PT, R0, 0x1, PT ;  /* 0x000000010000780c */ /* 0x000fe20003f04270 */
[----:B------:R-:W-:-:S03]  /*2ab0*/  IMAD.WIDE.U32 R168, R19, R20, R168 ;  /* 0x0000001413a87225 */ /* 0x000fc600078e00a8 */
[----:B------:R-:W-:Y:S01]  /*2ac0*/  ISETP.GT.AND P1, PT, R2, RZ, P0 ;  /* 0x000000ff0200720c */ /* 0x000fe20000724270 */
[----:B0-----:R-:W-:Y:S01]  /*2ad0*/  IMAD.IADD R7, R165, 0x1, R169 ;  /* 0x00000001a5077824 */ /* 0x001fe200078e02a9 */
[----:B------:R-:W-:-:S04]  /*2ae0*/  LEA R6, P3, R168, R8, 0x2 ;  /* 0x00000008a8067211 */ /* 0x000fc800078610ff */
[----:B------:R-:W-:Y:S02]  /*2af0*/  LEA.HI.X R7, R168, R9, R7, 0x2, P3 ;  /* 0x00000009a8077211 */ /* 0x000fe400018f1407 */
[----:B--2---:R-:W-:-:S05]  /*2b00*/  LOP3.LUT R21, R3, 0xffffe000, RZ, 0xc0, !PT ;  /* 0xffffe00003157812 */ /* 0x004fca00078ec0ff */
[----:B------:R-:W-:-:S04]  /*2b10*/  FMUL R21, R21, R22 ;  /* 0x0000001615157220 */ /* 0x000fc80000400000 */
[----:B------:R-:W-:-:S05]  /*2b20*/  FFMA R21, R24, R23, R21 ;  /* 0x0000001718157223 */ /* 0x000fca0000000015 */
[----:B------:R-:W-:-:S05]  /*2b30*/  F2FP.TF32.F32.PACK_B R21, R21 ;  /* 0x00000015ff15723e */ /* 0x000fca00024050ff */
[----:B------:R0:W-:Y:S01]  /*2b40*/  @P4 STG.E desc[UR50][R4.64], R21 ;  /* 0x0000001504004986 */ /* 0x0001e2000c101932 */
[----:B------:R-:W-:Y:S05]  /*2b50*/  @!P1 BRA `(.L_x_38) ;  /* 0x0000000000049947 */ /* 0x000fea0003800000 */
[----:B------:R1:W5:Y:S02]  /*2b60*/  LDG.E.LTC128B R3, desc[UR50][R6.64+0x4] ;  /* 0x0000043206037981 */ /* 0x000364000c1e1920 */
.L_x_38:
[----:B------:R-:W-:Y:S05]  /*2b70*/  BSYNC B1 ;  /* 0x0000000000017941 */ /* 0x000fea0003800000 */
.L_x_37:
[----:B0----5:R-:W-:Y:S01]  /*2b80*/  LOP3.LUT R21, R3, 0xffffe000, RZ, 0xc0, !PT ;  /* 0xffffe00003157812 */ /* 0x021fe200078ec0ff */
[----:B------:R-:W-:Y:S01]  /*2b90*/  IMAD.IADD R169, R163, 0x1, R171 ;  /* 0x00000001a3a97824 */ /* 0x000fe200078e02ab */
[----:B------:R-:W-:Y:S02]  /*2ba0*/  IADD3 R162, P3, R166, R170, RZ ;  /* 0x000000aaa6a27210 */ /* 0x000fe40007f7e0ff */
[----:B------:R-:W-:Y:S01]  /*2bb0*/  ISETP.GT.AND P2, PT, R2, 0x8, P2 ;  /* 0x000000080200780c */ /* 0x000fe20001744270 */
[----:B------:R-:W-:Y:S02]  /*2bc0*/  FMUL R18, R21, R22 ;  /* 0x0000001615127220 */ /* 0x000fe40000400000 */
[----:B------:R-:W-:Y:S01]  /*2bd0*/  IMAD.X R166, R169, 0x1, R167, P3 ;  /* 0x00000001a9a67824 */ /* 0x000fe200018e06a7 */
[----:B------:R-:W-:Y:S01]  /*2be0*/  LEA R24, P3, R162, R8, 0x2 ;  /* 0x00000008a2187211 */ /* 0x000fe200078610ff */
[----:B------:R-:W-:Y:S01]  /*2bf0*/  FFMA R163, R25, R23, R18 ;  /* 0x0000001719a37223 */ /* 0x000fe20000000012 */
[----:B------:R-:W-:-:S02]  /*2c00*/  IMAD.MOV.U32 R18, RZ, RZ, R3 ;  /* 0x000000ffff127224 */ /* 0x000fc400078e0003 */
[----:B------:R-:W-:Y:S02]  /*2c10*/  LEA.HI.X R25, R162, R9, R166, 0x2, P3 ;  /* 0x00000009a2197211 */ /* 0x000fe400018f14a6 */
[----:B------:R-:W-:-:S05]  /*2c20*/  F2FP.TF32.F32.PACK_B R163, R163 ;  /* 0x000000a3ffa3723e */ /* 0x000fca00024050ff */
[----:B------:R0:W-:Y:S04]  /*2c30*/  @P1 STG.E desc[UR50][R4.64+0x4], R163 ;  /* 0x000004a304001986 */ /* 0x0001e8000c101932 */
[----:B------:R-:W2:Y:S01]  /*2c40*/  @P2 LDG.E.LTC128B R18, desc[UR50][R24.64] ;  /* 0x0000003218122981 */ /* 0x000ea2000c1e1920 */
[----:B------:R-:W-:Y:S01]  /*2c50*/  IADD3 R12, P1, P3, R12, R170, R14 ;  /* 0x000000aa0c0c7210 */ /* 0x000fe20007b3e00e */
[----:B------:R-:W-:Y:S01]  /*2c60*/  BSSY B1, `(.L_x_39) ;  /* 0x0000011000017945 */ /* 0x000fe20003800000 */
[C---:B------:R-:W-:Y:S02]  /*2c70*/  SHF.L.U64.HI R11, R10.reuse, 0x5, R11 ;  /* 0x000000050a0b7819 */ /* 0x040fe4000001020b */
[----:B------:R-:W-:Y:S02]  /*2c80*/  IADD3.X R13, R13, R169, R15, P1, P3 ;  /* 0x000000a90d0d7210 */ /* 0x000fe40000fe640f */
[----:B------:R-:W-:-:S02]  /*2c90*/  LEA R10, P1, R10, R4, 0x5 ;  /* 0x000000040a0a7211 */ /* 0x000fc400078228ff */
[----:B------:R-:W-:Y:S01]  /*2ca0*/  ISETP.GT.AND P0, PT, R2, 0x8, P0 ;  /* 0x000000080200780c */ /* 0x000fe20000704270 */
[----:B------:R-:W-:-:S04]  /*2cb0*/  IMAD.WIDE.U32 R20, R19, R20, R12 ;  /* 0x0000001413147225 */ /* 0x000fc800078e000c */
[----:B------:R-:W-:Y:S01]  /*2cc0*/  IMAD.X R11, R11, 0x1, R5, P1 ;  /* 0x000000010b0b7824 */ /* 0x000fe200008e0605 */
[----:B------:R-:W-:Y:S02]  /*2cd0*/  LEA R8, P3, R20, R8, 0x2 ;  /* 0x0000000814087211 */ /* 0x000fe400078610ff */
[----:B--2---:R-:W-:-:S05]  /*2ce0*/  LOP3.LUT R3, R18, 0xffffe000, RZ, 0xc0, !PT ;  /* 0xffffe00012037812 */ /* 0x004fca00078ec0ff */
[----:B------:R-:W-:-:S04]  /*2cf0*/  FMUL R3, R3, R22 ;  /* 0x0000001603037220 */ /* 0x000fc80000400000 */
[----:B------:R-:W-:Y:S01]  /*2d00*/  FFMA R13, R26, R23, R3 ;  /* 0x000000171a0d7223 */ /* 0x000fe20000000003 */
[----:B------:R-:W-:-:S04]  /*2d10*/  IMAD.IADD R3, R165, 0x1, R21 ;  /* 0x00000001a5037824 */ /* 0x000fc800078e0215 */
[----:B------:R-:W-:Y:S02]  /*2d20*/  F2FP.TF32.F32.PACK_B R13, R13 ;  /* 0x0000000dff0d723e */ /* 0x000fe400024050ff */
[----:B------:R-:W-:-:S03]  /*2d30*/  LEA.HI.X R9, R20, R9, R3, 0x2, P3 ;  /* 0x0000000914097211 */ /* 0x000fc600018f1403 */
[----:B------:R0:W-:Y:S01]  /*2d40*/  @P2 STG.E desc[UR50][R10.64], R13 ;  /* 0x0000000d0a002986 */ /* 0x0001e2000c101932 */
[----:B------:R-:W-:Y:S05]  /*2d50*/  @!P0 BRA `(.L_x_40) ;  /* 0x0000000000048947 */ /* 0x000fea0003800000 */
[----:B------:R2:W5:Y:S02]  /*2d60*/  LDG.E.LTC128B R18, desc[UR50][R8.64+0x4] ;  /* 0x0000043208127981 */ /* 0x000564000c1e1920 */
.L_x_40:
[----:B------:R-:W-:Y:S05]  /*2d70*/  BSYNC B1 ;  /* 0x0000000000017941 */ /* 0x000fea0003800000 */
.L_x_39:
[----:B-----5:R-:W-:Y:S01]  /*2d80*/  LOP3.LUT R3, R18, 0xffffe000, RZ, 0xc0, !PT ;  /* 0xffffe00012037812 */ /* 0x020fe200078ec0ff */
[----:B------:R-:W-:Y:S01]  /*2d90*/  BSSY B1, `(.L_x_41) ;  /* 0x0000009000017945 */ /* 0x000fe20003800000 */
[----:B------:R-:W-:-:S03]  /*2da0*/  ISETP.GT.AND P1, PT, R0, 0x8, PT ;  /* 0x000000080000780c */ /* 0x000fc60003f24270 */
[----:B------:R-:W-:Y:S01]  /*2db0*/  FMUL R12, R3, R22 ;  /* 0x00000016030c7220 */ /* 0x000fe20000400000 */
[----:B------:R-:W-:-:S03]  /*2dc0*/  ISETP.GT.AND P2, PT, R2, RZ, P1 ;  /* 0x000000ff0200720c */ /* 0x000fc60000f44270 */
[----:B------:R-:W-:-:S05]  /*2dd0*/  FFMA R27, R27, R23, R12 ;  /* 0x000000171b1b7223 */ /* 0x000fca000000000c */
[----:B------:R-:W-:-:S05]  /*2de0*/  F2FP.TF32.F32.PACK_B R27, R27 ;  /* 0x0000001bff1b723e */ /* 0x000fca00024050ff */
[----:B------:R3:W-:Y:S01]  /*2df0*/  @P0 STG.E desc[UR50][R10.64+0x4], R27 ;  /* 0x0000041b0a000986 */ /* 0x0007e2000c101932 */
[----:B------:R-:W-:Y:S05]  /*2e00*/  @!P2 BRA `(.L_x_42) ;  /* 0x000000000004a947 */ /* 0x000fea0003800000 */
[----:B------:R4:W5:Y:S02]  /*2e10*/  LDG.E.LTC128B R18, desc[UR50][R6.64+0x20] ;  /* 0x0000203206127981 */ /* 0x000964000c1e1920 */
.L_x_42:
[----:B------:R-:W-:Y:S05]  /*2e20*/  BSYNC B1 ;  /* 0x0000000000017941 */ /* 0x000fea0003800000 */
.L_x_41:
        /* <DEDUP_REMOVED lines=10> */
.L_x_44:
[----:B------:R-:W-:Y:S05]  /*2ed0*/  BSYNC B1 ;  /* 0x0000000000017941 */ /* 0x000fea0003800000 */
.L_x_43:
[----:B0----5:R-:W-:Y:S01]  /*2ee0*/  LOP3.LUT R3, R18, 0xffffe000, RZ, 0xc0, !PT ;  /* 0xffffe00012037812 */ /* 0x021fe200078ec0ff */
[----:B------:R-:W-:Y:S01]  /*2ef0*/  BSSY B1, `(.L_x_45) ;  /* 0x0000008000017945 */ /* 0x000fe20003800000 */
[----:B------:R-:W-:-:S03]  /*2f00*/  ISETP.GT.AND P1, PT, R2, 0x8, P1 ;  /* 0x000000080200780c */ /* 0x000fc60000f24270 */
[----:B------:R-:W-:-:S04]  /*2f10*/  FMUL R12, R3, R22 ;  /* 0x00000016030c7220 */ /* 0x000fc80000400000 */
[----:B------:R-:W-:-:S05]  /*2f20*/  FFMA R29, R29, R23, R12 ;  /* 0x000000171d1d7223 */ /* 0x000fca000000000c */
[----:B------:R-:W-:-:S05]  /*2f30*/  F2FP.TF32.F32.PACK_B R29, R29 ;  /* 0x0000001dff1d723e */ /* 0x000fca00024050ff */
[----:B------:R0:W-:Y:S01]  /*2f40*/  @P3 STG.E desc[UR50][R4.64+0x24], R29 ;  /* 0x0000241d04003986 */ /* 0x0001e2000c101932 */
[----:B------:R-:W-:Y:S05]  /*2f50*/  @!P1 BRA `(.L_x_46) ;  /* 0x0000000000049947 */ /* 0x000fea0003800000 */
[----:B------:R0:W5:Y:S02]  /*2f60*/  LDG.E.LTC128B R18, desc[UR50][R8.64+0x20] ;  /* 0x0000203208127981 */ /* 0x000164000c1e1920 */
.L_x_46:
[----:B------:R-:W-:Y:S05]  /*2f70*/  BSYNC B1 ;  /* 0x0000000000017941 */ /* 0x000fea0003800000 */
.L_x_45:
[----:B-----5:R-:W-:Y:S01]  /*2f80*/  LOP3.LUT R3, R18, 0xffffe000, RZ, 0xc0, !PT ;  /* 0xffffe00012037812 */ /* 0x020fe200078ec0ff */
        /* <DEDUP_REMOVED lines=8> */
.L_x_48:
[----:B------:R-:W-:Y:S05]  /*3010*/  BSYNC B1 ;  /* 0x0000000000017941 */ /* 0x000fea0003800000 */
.L_x_47:
[----:B0----5:R-:W-:Y:S01]  /*3020*/  LOP3.LUT R3, R18, 0xffffe000, RZ, 0xc0, !PT ;  /* 0xffffe00012037812 */ /* 0x021fe200078ec0ff */
        /* <DEDUP_REMOVED lines=9> */
.L_x_50:
[----:B------:R-:W-:Y:S05]  /*30c0*/  BSYNC B1 ;  /* 0x0000000000017941 */ /* 0x000fea0003800000 */
.L_x_49:
        /* <DEDUP_REMOVED lines=10> */
.L_x_52:
[----:B------:R-:W-:Y:S05]  /*3170*/  BSYNC B1 ;  /* 0x0000000000017941 */ /* 0x000fea0003800000 */
.L_x_51:
        /* <DEDUP_REMOVED lines=9> */
.L_x_54:
[----:B------:R-:W-:Y:S05]  /*3210*/  BSYNC B1 ;  /* 0x0000000000017941 */ /* 0x000fea0003800000 */
.L_x_53:
        /* <DEDUP_REMOVED lines=9> */
.L_x_56:
[----:B------:R-:W-:Y:S05]  /*32b0*/  BSYNC B1 ;  /* 0x0000000000017941 */ /* 0x000fea0003800000 */
.L_x_55:
        /* <DEDUP_REMOVED lines=10> */
.L_x_58:
[----:B------:R-:W-:Y:S05]  /*3360*/  BSYNC B1 ;  /* 0x0000000000017941 */ /* 0x000fea0003800000 */
.L_x_57:
        /* <DEDUP_REMOVED lines=10> */
.L_x_60:
[----:B------:R-:W-:Y:S05]  /*3410*/  BSYNC B1 ;  /* 0x0000000000017941 */ /* 0x000fea0003800000 */
.L_x_59:
        /* <DEDUP_REMOVED lines=9> */
.L_x_62:
[----:B------:R-:W-:Y:S05]  /*34b0*/  BSYNC B1 ;  /* 0x0000000000017941 */ /* 0x000fea0003800000 */
.L_x_61:
        /* <DEDUP_REMOVED lines=9> */
.L_x_64:
[----:B------:R-:W-:Y:S05]  /*3550*/  BSYNC B1 ;  /* 0x0000000000017941 */ /* 0x000fea0003800000 */
.L_x_63:
        /* <DEDUP_REMOVED lines=10> */
.L_x_66:
[----:B------:R-:W-:Y:S05]  /*3600*/  BSYNC B1 ;  /* 0x0000000000017941 */ /* 0x000fea0003800000 */
.L_x_65:
        /* <DEDUP_REMOVED lines=10> */
.L_x_68:
[----:B------:R-:W-:Y:S05]  /*36b0*/  BSYNC B1 ;  /* 0x0000000000017941 */ /* 0x000fea0003800000 */
.L_x_67:
        /* <DEDUP_REMOVED lines=9> */
.L_x_70:
[----:B------:R-:W-:Y:S05]  /*3750*/  BSYNC B1 ;  /* 0x0000000000017941 */ /* 0x000fea0003800000 */
.L_x_69:
        /* <DEDUP_REMOVED lines=9> */
.L_x_72:
[----:B------:R-:W-:Y:S05]  /*37f0*/  BSYNC B1 ;  /* 0x0000000000017941 */ /* 0x000fea0003800000 */
.L_x_71:
        /* <DEDUP_REMOVED lines=10> */
.L_x_74:
[----:B------:R-:W-:Y:S05]  /*38a0*/  BSYNC B1 ;  /* 0x0000000000017941 */ /* 0x000fea0003800000 */
.L_x_73:
        /* <DEDUP_REMOVED lines=10> */
.L_x_76:
[----:B------:R-:W-:Y:S05]  /*3950*/  BSYNC B1 ;  /* 0x0000000000017941 */ /* 0x000fea0003800000 */
.L_x_75:
        /* <DEDUP_REMOVED lines=9> */
.L_x_78:
[----:B------:R-:W-:Y:S05]  /*39f0*/  BSYNC B1 ;  /* 0x0000000000017941 */ /* 0x000fea0003800000 */
.L_x_77:
        /* <DEDUP_REMOVED lines=9> */
.L_x_80:
[----:B------:R-:W-:Y:S05]  /*3a90*/  BSYNC B1 ;  /* 0x0000000000017941 */ /* 0x000fea0003800000 */
.L_x_79:
        /* <DEDUP_REMOVED lines=10> */
.L_x_82:
[----:B------:R-:W-:Y:S05]  /*3b40*/  BSYNC B1 ;  /* 0x0000000000017941 */ /* 0x000fea0003800000 */
.L_x_81:
        /* <DEDUP_REMOVED lines=10> */
.L_x_84:
[----:B------:R-:W-:Y:S05]  /*3bf0*/  BSYNC B1 ;  /* 0x0000000000017941 */ /* 0x000fea0003800000 */
.L_x_83:
        /* <DEDUP_REMOVED lines=9> */
.L_x_86:
[----:B------:R-:W-:Y:S05]  /*3c90*/  BSYNC B1 ;  /* 0x0000000000017941 */ /* 0x000fea0003800000 */
.L_x_85:
        /* <DEDUP_REMOVED lines=9> */
.L_x_88:
[----:B------:R-:W-:Y:S05]  /*3d30*/  BSYNC B1 ;  /* 0x0000000000017941 */ /* 0x000fea0003800000 */
.L_x_87:
        /* <DEDUP_REMOVED lines=10> */
.L_x_90:
[----:B------:R-:W-:Y:S05]  /*3de0*/  BSYNC B1 ;  /* 0x0000000000017941 */ /* 0x000fea0003800000 */
.L_x_89:
        /* <DEDUP_REMOVED lines=10> */
.L_x_92:
[----:B------:R-:W-:Y:S05]  /*3e90*/  BSYNC B1 ;  /* 0x0000000000017941 */ /* 0x000fea0003800000 */
.L_x_91:
        /* <DEDUP_REMOVED lines=9> */
.L_x_94:
[----:B------:R-:W-:Y:S05]  /*3f30*/  BSYNC B1 ;  /* 0x0000000000017941 */ /* 0x000fea0003800000 */
.L_x_93:
        /* <DEDUP_REMOVED lines=9> */
.L_x_96:
[----:B------:R-:W-:Y:S05]  /*3fd0*/  BSYNC B1 ;  /* 0x0000000000017941 */ /* 0x000fea0003800000 */
.L_x_95:
        /* <DEDUP_REMOVED lines=10> */
.L_x_98:
[----:B------:R-:W-:Y:S05]  /*4080*/  BSYNC B1 ;  /* 0x0000000000017941 */ /* 0x000fea0003800000 */
.L_x_97:
        /* <DEDUP_REMOVED lines=10> */
.L_x_100:
[----:B------:R-:W-:Y:S05]  /*4130*/  BSYNC B1 ;  /* 0x0000000000017941 */ /* 0x000fea0003800000 */
.L_x_99:
        /* <DEDUP_REMOVED lines=9> */
.L_x_102:
[----:B------:R-:W-:Y:S05]  /*41d0*/  BSYNC B1 ;  /* 0x0000000000017941 */ /* 0x000fea0003800000 */
.L_x_101:
        /* <DEDUP_REMOVED lines=9> */
.L_x_104:
[----:B------:R-:W-:Y:S05]  /*4270*/  BSYNC B1 ;  /* 0x0000000000017941 */ /* 0x000fea0003800000 */
.L_x_103:
        /* <DEDUP_REMOVED lines=10> */
.L_x_106:
[----:B------:R-:W-:Y:S05]  /*4320*/  BSYNC B1 ;  /* 0x0000000000017941 */ /* 0x000fea0003800000 */
.L_x_105:
        /* <DEDUP_REMOVED lines=10> */
.L_x_108:
[----:B------:R-:W-:Y:S05]  /*43d0*/  BSYNC B1 ;  /* 0x0000000000017941 */ /* 0x000fea0003800000 */
.L_x_107:
        /* <DEDUP_REMOVED lines=9> */
.L_x_110:
[----:B------:R-:W-:Y:S05]  /*4470*/  BSYNC B1 ;  /* 0x0000000000017941 */ /* 0x000fea0003800000 */
.L_x_109:
        /* <DEDUP_REMOVED lines=9> */
.L_x_112:
[----:B------:R-:W-:Y:S05]  /*4510*/  BSYNC B1 ;  /* 0x0000000000017941 */ /* 0x000fea0003800000 */
.L_x_111:
        /* <DEDUP_REMOVED lines=10> */
.L_x_114:
[----:B------:R-:W-:Y:S05]  /*45c0*/  BSYNC B1 ;  /* 0x0000000000017941 */ /* 0x000fea0003800000 */
.L_x_113:
        /* <DEDUP_REMOVED lines=10> */
.L_x_116:
[----:B------:R-:W-:Y:S05]  /*4670*/  BSYNC B1 ;  /* 0x0000000000017941 */ /* 0x000fea0003800000 */
.L_x_115:
        /* <DEDUP_REMOVED lines=9> */
.L_x_118:
[----:B------:R-:W-:Y:S05]  /*4710*/  BSYNC B1 ;  /* 0x0000000000017941 */ /* 0x000fea0003800000 */
.L_x_117:
        /* <DEDUP_REMOVED lines=9> */
.L_x_120:
[----:B------:R-:W-:Y:S05]  /*47b0*/  BSYNC B1 ;  /* 0x0000000000017941 */ /* 0x000fea0003800000 */
.L_x_119:
        /* <DEDUP_REMOVED lines=10> */
.L_x_122:
[----:B------:R-:W-:Y:S05]  /*4860*/  BSYNC B1 ;  /* 0x0000000000017941 */ /* 0x000fea0003800000 */
.L_x_121:
        /* <DEDUP_REMOVED lines=10> */
.L_x_124:
[----:B------:R-:W-:Y:S05]  /*4910*/  BSYNC B1 ;  /* 0x0000000000017941 */ /* 0x000fea0003800000 */
.L_x_123:
        /* <DEDUP_REMOVED lines=9> */
.L_x_126:
[----:B------:R-:W-:Y:S05]  /*49b0*/  BSYNC B1 ;  /* 0x0000000000017941 */ /* 0x000fea0003800000 */
.L_x_125:
        /* <DEDUP_REMOVED lines=9> */
.L_x_128:
[----:B------:R-:W-:Y:S05]  /*4a50*/  BSYNC B1 ;  /* 0x0000000000017941 */ /* 0x000fea0003800000 */
.L_x_127:
        /* <DEDUP_REMOVED lines=10> */
.L_x_130:
[----:B------:R-:W-:Y:S05]  /*4b00*/  BSYNC B1 ;  /* 0x0000000000017941 */ /* 0x000fea0003800000 */
.L_x_129:
        /* <DEDUP_REMOVED lines=10> */
.L_x_132:
[----:B------:R-:W-:Y:S05]  /*4bb0*/  BSYNC B1 ;  /* 0x0000000000017941 */ /* 0x000fea0003800000 */
.L_x_131:
        /* <DEDUP_REMOVED lines=9> */
.L_x_134:
[----:B------:R-:W-:Y:S05]  /*4c50*/  BSYNC B1 ;  /* 0x0000000000017941 */ /* 0x000fea0003800000 */
.L_x_133:
        /* <DEDUP_REMOVED lines=9> */
.L_x_136:
[----:B------:R-:W-:Y:S05]  /*4cf0*/  BSYNC B1 ;  /* 0x0000000000017941 */ /* 0x000fea0003800000 */
.L_x_135:
        /* <DEDUP_REMOVED lines=10> */
.L_x_138:
[----:B------:R-:W-:Y:S05]  /*4da0*/  BSYNC B1 ;  /* 0x0000000000017941 */ /* 0x000fea0003800000 */
.L_x_137:
        /* <DEDUP_REMOVED lines=10> */
.L_x_140:
[----:B------:R-:W-:Y:S05]  /*4e50*/  BSYNC B1 ;  /* 0x0000000000017941 */ /* 0x000fea0003800000 */
.L_x_139:
        /* <DEDUP_REMOVED lines=9> */
.L_x_142:
[----:B------:R-:W-:Y:S05]  /*4ef0*/  BSYNC B1 ;  /* 0x0000000000017941 */ /* 0x000fea0003800000 */
.L_x_141:
        /* <DEDUP_REMOVED lines=9> */
.L_x_144:
[----:B------:R-:W-:Y:S05]  /*4f90*/  BSYNC B1 ;  /* 0x0000000000017941 */ /* 0x000fea0003800000 */
.L_x_143:
        /* <DEDUP_REMOVED lines=10> */
.L_x_146:
[----:B------:R-:W-:Y:S05]  /*5040*/  BSYNC B1 ;  /* 0x0000000000017941 */ /* 0x000fea0003800000 */
.L_x_145:
        /* <DEDUP_REMOVED lines=10> */
.L_x_148:
[----:B------:R-:W-:Y:S05]  /*50f0*/  BSYNC B1 ;  /* 0x0000000000017941 */ /* 0x000fea0003800000 */
.L_x_147:
        /* <DEDUP_REMOVED lines=9> */
.L_x_150:
[----:B------:R-:W-:Y:S05]  /*5190*/  BSYNC B1 ;  /* 0x0000000000017941 */ /* 0x000fea0003800000 */
.L_x_149:
        /* <DEDUP_REMOVED lines=9> */
.L_x_152:
[----:B------:R-:W-:Y:S05]  /*5230*/  BSYNC B1 ;  /* 0x0000000000017941 */ /* 0x000fea0003800000 */
.L_x_151:
        /* <DEDUP_REMOVED lines=10> */
.L_x_154:
[----:B------:R-:W-:Y:S05]  /*52e0*/  BSYNC B1 ;  /* 0x0000000000017941 */ /* 0x000fea0003800000 */
.L_x_153:
        /* <DEDUP_REMOVED lines=10> */
.L_x_156:
[----:B------:R-:W-:Y:S05]  /*5390*/  BSYNC B1 ;  /* 0x0000000000017941 */ /* 0x000fea0003800000 */
.L_x_155:
        /* <DEDUP_REMOVED lines=9> */
.L_x_158:
[----:B------:R-:W-:Y:S05]  /*5430*/  BSYNC B1 ;  /* 0x0000000000017941 */ /* 0x000fea0003800000 */
.L_x_157:
        /* <DEDUP_REMOVED lines=9> */
.L_x_160:
[----:B------:R-:W-:Y:S05]  /*54d0*/  BSYNC B1 ;  /* 0x0000000000017941 */ /* 0x000fea0003800000 */
.L_x_159:
        /* <DEDUP_REMOVED lines=10> */
.L_x_162:
[----:B------:R-:W-:Y:S05]  /*5580*/  BSYNC B1 ;  /* 0x0000000000017941 */ /* 0x000fea0003800000 */
.L_x_161:
        /* <DEDUP_REMOVED lines=10> */
.L_x_164:
[----:B------:R-:W-:Y:S05]  /*5630*/  BSYNC B1 ;  /* 0x0000000000017941 */ /* 0x000fea0003800000 */
.L_x_163:
        /* <DEDUP_REMOVED lines=9> */
.L_x_166:
[----:B------:R-:W-:Y:S05]  /*56d0*/  BSYNC B1 ;  /* 0x0000000000017941 */ /* 0x000fea0003800000 */
.L_x_165:
        /* <DEDUP_REMOVED lines=9> */
.L_x_168:
[----:B------:R-:W-:Y:S05]  /*5770*/  BSYNC B1 ;  /* 0x0000000000017941 */ /* 0x000fea0003800000 */
.L_x_167:
        /* <DEDUP_REMOVED lines=10> */
.L_x_170:
[----:B------:R-:W-:Y:S05]  /*5820*/  BSYNC B1 ;  /* 0x0000000000017941 */ /* 0x000fea0003800000 */
.L_x_169:
        /* <DEDUP_REMOVED lines=10> */
.L_x_172:
[----:B------:R-:W-:Y:S05]  /*58d0*/  BSYNC B1 ;  /* 0x0000000000017941 */ /* 0x000fea0003800000 */
.L_x_171:
        /* <DEDUP_REMOVED lines=9> */
.L_x_174:
[----:B------:R-:W-:Y:S05]  /*5970*/  BSYNC B1 ;  /* 0x0000000000017941 */ /* 0x000fea0003800000 */
.L_x_173:
        /* <DEDUP_REMOVED lines=9> */
.L_x_176:
[----:B------:R-:W-:Y:S05]  /*5a10*/  BSYNC B1 ;  /* 0x0000000000017941 */ /* 0x000fea0003800000 */
.L_x_175:
        /* <DEDUP_REMOVED lines=10> */
.L_x_178:
[----:B------:R-:W-:Y:S05]  /*5ac0*/  BSYNC B1 ;  /* 0x0000000000017941 */ /* 0x000fea0003800000 */
.L_x_177:
        /* <DEDUP_REMOVED lines=10> */
.L_x_180:
[----:B------:R-:W-:Y:S05]  /*5b70*/  BSYNC B1 ;  /* 0x0000000000017941 */ /* 0x000fea0003800000 */
.L_x_179:
        /* <DEDUP_REMOVED lines=9> */
.L_x_182:
[----:B------:R-:W-:Y:S05]  /*5c10*/  BSYNC B1 ;  /* 0x0000000000017941 */ /* 0x000fea0003800000 */
.L_x_181:
        /* <DEDUP_REMOVED lines=9> */
.L_x_184:
[----:B------:R-:W-:Y:S05]  /*5cb0*/  BSYNC B1 ;  /* 0x0000000000017941 */ /* 0x000fea0003800000 */
.L_x_183:
        /* <DEDUP_REMOVED lines=10> */
.L_x_186:
[----:B------:R-:W-:Y:S05]  /*5d60*/  BSYNC B1 ;  /* 0x0000000000017941 */ /* 0x000fea0003800000 */
.L_x_185:
        /* <DEDUP_REMOVED lines=10> */
.L_x_188:
[----:B------:R-:W-:Y:S05]  /*5e10*/  BSYNC B1 ;  /* 0x0000000000017941 */ /* 0x000fea0003800000 */
.L_x_187:
        /* <DEDUP_REMOVED lines=9> */
.L_x_190:
[----:B------:R-:W-:Y:S05]  /*5eb0*/  BSYNC B1 ;  /* 0x0000000000017941 */ /* 0x000fea0003800000 */
.L_x_189:
        /* <DEDUP_REMOVED lines=9> */
.L_x_192:
[----:B------:R-:W-:Y:S05]  /*5f50*/  BSYNC B1 ;  /* 0x0000000000017941 */ /* 0x000fea0003800000 */
.L_x_191:
        /* <DEDUP_REMOVED lines=10> */
.L_x_194:
[----:B------:R-:W-:Y:S05]  /*6000*/  BSYNC B1 ;  /* 0x0000000000017941 */ /* 0x000fea0003800000 */
.L_x_193:
        /* <DEDUP_REMOVED lines=10> */
.L_x_196:
[----:B------:R-:W-:Y:S05]  /*60b0*/  BSYNC B1 ;  /* 0x0000000000017941 */ /* 0x000fea0003800000 */
.L_x_195:
        /* <DEDUP_REMOVED lines=9> */
.L_x_198:
[----:B------:R-:W-:Y:S05]  /*6150*/  BSYNC B1 ;  /* 0x0000000000017941 */ /* 0x000fea0003800000 */
.L_x_197:
        /* <DEDUP_REMOVED lines=9> */
.L_x_200:
[----:B------:R-:W-:Y:S05]  /*61f0*/  BSYNC B1 ;  /* 0x0000000000017941 */ /* 0x000fea0003800000 */
.L_x_199:
        /* <DEDUP_REMOVED lines=10> */
.L_x_202:
[----:B------:R-:W-:Y:S05]  /*62a0*/  BSYNC B1 ;  /* 0x0000000000017941 */ /* 0x000fea0003800000 */
.L_x_201:
        /* <DEDUP_REMOVED lines=10> */
.L_x_204:
[----:B------:R-:W-:Y:S05]  /*6350*/  BSYNC B1 ;  /* 0x0000000000017941 */ /* 0x000fea0003800000 */
.L_x_203:
        /* <DEDUP_REMOVED lines=9> */
.L_x_206:
[----:B------:R-:W-:Y:S05]  /*63f0*/  BSYNC B1 ;  /* 0x0000000000017941 */ /* 0x000fea0003800000 */
.L_x_205:
        /* <DEDUP_REMOVED lines=9> */
.L_x_208:
[----:B------:R-:W-:Y:S05]  /*6490*/  BSYNC B1 ;  /* 0x0000000000017941 */ /* 0x000fea0003800000 */
.L_x_207:
        /* <DEDUP_REMOVED lines=10> */
.L_x_210:
[----:B------:R-:W-:Y:S05]  /*6540*/  BSYNC B1 ;  /* 0x0000000000017941 */ /* 0x000fea0003800000 */
.L_x_209:
        /* <DEDUP_REMOVED lines=10> */
.L_x_212:
[----:B------:R-:W-:Y:S05]  /*65f0*/  BSYNC B1 ;  /* 0x0000000000017941 */ /* 0x000fea0003800000 */
.L_x_211:
        /* <DEDUP_REMOVED lines=9> */
.L_x_214:
[----:B------:R-:W-:Y:S05]  /*6690*/  BSYNC B1 ;  /* 0x0000000000017941 */ /* 0x000fea0003800000 */
.L_x_213:
        /* <DEDUP_REMOVED lines=9> */
.L_x_216:
[----:B------:R-:W-:Y:S05]  /*6730*/  BSYNC B1 ;  /* 0x0000000000017941 */ /* 0x000fea0003800000 */
.L_x_215:
        /* <DEDUP_REMOVED lines=10> */
.L_x_218:
[----:B------:R-:W-:Y:S05]  /*67e0*/  BSYNC B1 ;  /* 0x0000000000017941 */ /* 0x000fea0003800000 */
.L_x_217:
        /* <DEDUP_REMOVED lines=10> */
.L_x_220:
[----:B------:R-:W-:Y:S05]  /*6890*/  BSYNC B1 ;  /* 0x0000000000017941 */ /* 0x000fea0003800000 */
.L_x_219:
        /* <DEDUP_REMOVED lines=9> */
.L_x_222:
[----:B------:R-:W-:Y:S05]  /*6930*/  BSYNC B1 ;  /* 0x0000000000017941 */ /* 0x000fea0003800000 */
.L_x_221:
        /* <DEDUP_REMOVED lines=9> */
.L_x_224:
[----:B------:R-:W-:Y:S05]  /*69d0*/  BSYNC B1 ;  /* 0x0000000000017941 */ /* 0x000fea0003800000 */
.L_x_223:
        /* <DEDUP_REMOVED lines=10> */
.L_x_226:
[----:B------:R-:W-:Y:S05]  /*6a80*/  BSYNC B1 ;  /* 0x0000000000017941 */ /* 0x000fea0003800000 */
.L_x_225:
        /* <DEDUP_REMOVED lines=10> */
.L_x_228:
[----:B------:R-:W-:Y:S05]  /*6b30*/  BSYNC B1 ;  /* 0x0000000000017941 */ /* 0x000fea0003800000 */
.L_x_227:
        /* <DEDUP_REMOVED lines=9> */
.L_x_230:
[----:B------:R-:W-:Y:S05]  /*6bd0*/  BSYNC B1 ;  /* 0x0000000000017941 */ /* 0x000fea0003800000 */
.L_x_229:
        /* <DEDUP_REMOVED lines=9> */
.L_x_232:
[----:B------:R-:W-:Y:S05]  /*6c70*/  BSYNC B1 ;  /* 0x0000000000017941 */ /* 0x000fea0003800000 */
.L_x_231:
        /* <DEDUP_REMOVED lines=10> */
.L_x_234:
[----:B------:R-:W-:Y:S05]  /*6d20*/  BSYNC B1 ;  /* 0x0000000000017941 */ /* 0x000fea0003800000 */
.L_x_233:
        /* <DEDUP_REMOVED lines=10> */
.L_x_236:
[----:B------:R-:W-:Y:S05]  /*6dd0*/  BSYNC B1 ;  /* 0x0000000000017941 */ /* 0x000fea0003800000 */
.L_x_235:
        /* <DEDUP_REMOVED lines=9> */
.L_x_238:
[----:B------:R-:W-:Y:S05]  /*6e70*/  BSYNC B1 ;  /* 0x0000000000017941 */ /* 0x000fea0003800000 */
.L_x_237:
        /* <DEDUP_REMOVED lines=9> */
.L_x_240:
[----:B------:R-:W-:Y:S05]  /*6f10*/  BSYNC B1 ;  /* 0x0000000000017941 */ /* 0x000fea0003800000 */
.L_x_239:
        /* <DEDUP_REMOVED lines=10> */
.L_x_242:
[----:B------:R-:W-:Y:S05]  /*6fc0*/  BSYNC B1 ;  /* 0x0000000000017941 */ /* 0x000fea0003800000 */
.L_x_241:
        /* <DEDUP_REMOVED lines=10> */
.L_x_244:
[----:B------:R-:W-:Y:S05]  /*7070*/  BSYNC B1 ;  /* 0x0000000000017941 */ /* 0x000fea0003800000 */
.L_x_243:
        /* <DEDUP_REMOVED lines=9> */
.L_x_246:
[----:B------:R-:W-:Y:S05]  /*7110*/  BSYNC B1 ;  /* 0x0000000000017941 */ /* 0x000fea0003800000 */
.L_x_245:
        /* <DEDUP_REMOVED lines=9> */
.L_x_248:
[----:B------:R-:W-:Y:S05]  /*71b0*/  BSYNC B1 ;  /* 0x0000000000017941 */ /* 0x000fea0003800000 */
.L_x_247:
        /* <DEDUP_REMOVED lines=10> */
.L_x_250:
[----:B------:R-:W-:Y:S05]  /*7260*/  BSYNC B1 ;  /* 0x0000000000017941 */ /* 0x000fea0003800000 */
.L_x_249:
        /* <DEDUP_REMOVED lines=10> */
.L_x_252:
[----:B------:R-:W-:Y:S05]  /*7310*/  BSYNC B1 ;  /* 0x0000000000017941 */ /* 0x000fea0003800000 */
.L_x_251:
        /* <DEDUP_REMOVED lines=9> */
.L_x_254:
[----:B------:R-:W-:Y:S05]  /*73b0*/  BSYNC B1 ;  /* 0x0000000000017941 */ /* 0x000fea0003800000 */
.L_x_253:
        /* <DEDUP_REMOVED lines=9> */
.L_x_256:
[----:B------:R-:W-:Y:S05]  /*7450*/  BSYNC B1 ;  /* 0x0000000000017941 */ /* 0x000fea0003800000 */
.L_x_255:
        /* <DEDUP_REMOVED lines=10> */
.L_x_258:
[----:B------:R-:W-:Y:S05]  /*7500*/  BSYNC B1 ;  /* 0x0000000000017941 */ /* 0x000fea0003800000 */
.L_x_257:
        /* <DEDUP_REMOVED lines=10> */
.L_x_260:
[----:B------:R-:W-:Y:S05]  /*75b0*/  BSYNC B1 ;  /* 0x0000000000017941 */ /* 0x000fea0003800000 */
.L_x_259:
        /* <DEDUP_REMOVED lines=9> */
.L_x_262:
[----:B------:R-:W-:Y:S05]  /*7650*/  BSYNC B1 ;  /* 0x0000000000017941 */ /* 0x000fea0003800000 */
.L_x_261:
        /* <DEDUP_REMOVED lines=9> */
.L_x_264:
[----:B------:R-:W-:Y:S05]  /*76f0*/  BSYNC B1 ;  /* 0x0000000000017941 */ /* 0x000fea0003800000 */
.L_x_263:
        /* <DEDUP_REMOVED lines=10> */
.L_x_266:
[----:B------:R-:W-:Y:S05]  /*77a0*/  BSYNC B1 ;  /* 0x0000000000017941 */ /* 0x000fea0003800000 */
.L_x_265:
        /* <DEDUP_REMOVED lines=10> */
.L_x_268:
[----:B------:R-:W-:Y:S05]  /*7850*/  BSYNC B1 ;  /* 0x0000000000017941 */ /* 0x000fea0003800000 */
.L_x_267:
        /* <DEDUP_REMOVED lines=9> */
.L_x_270:
[----:B------:R-:W-:Y:S05]  /*78f0*/  BSYNC B1 ;  /* 0x0000000000017941 */ /* 0x000fea0003800000 */
.L_x_269:
        /* <DEDUP_REMOVED lines=9> */
.L_x_272:
[----:B------:R-:W-:Y:S05]  /*7990*/  BSYNC B1 ;  /* 0x0000000000017941 */ /* 0x000fea0003800000 */
.L_x_271:
        /* <DEDUP_REMOVED lines=10> */
.L_x_274:
[----:B------:R-:W-:Y:S05]  /*7a40*/  BSYNC B1 ;  /* 0x0000000000017941 */ /* 0x000fea0003800000 */
.L_x_273:
        /* <DEDUP_REMOVED lines=10> */
.L_x_276:
[----:B------:R-:W-:Y:S05]  /*7af0*/  BSYNC B1 ;  /* 0x0000000000017941 */ /* 0x000fea0003800000 */
.L_x_275:
        /* <DEDUP_REMOVED lines=9> */
.L_x_278:
[----:B------:R-:W-:Y:S05]  /*7b90*/  BSYNC B1 ;  /* 0x0000000000017941 */ /* 0x000fea0003800000 */
.L_x_277:
        /* <DEDUP_REMOVED lines=9> */
.L_x_280:
[----:B------:R-:W-:Y:S05]  /*7c30*/  BSYNC B1 ;  /* 0x0000000000017941 */ /* 0x000fea0003800000 */
.L_x_279:
        /* <DEDUP_REMOVED lines=10> */
.L_x_282:
[----:B------:R-:W-:Y:S05]  /*7ce0*/  BSYNC B1 ;  /* 0x0000000000017941 */ /* 0x000fea0003800000 */
.L_x_281:
        /* <DEDUP_REMOVED lines=10> */
.L_x_284:
[----:B------:R-:W-:Y:S05]  /*7d90*/  BSYNC B1 ;  /* 0x0000000000017941 */ /* 0x000fea0003800000 */
.L_x_283:
        /* <DEDUP_REMOVED lines=9> */
.L_x_286:
[----:B------:R-:W-:Y:S05]  /*7e30*/  BSYNC B1 ;  /* 0x0000000000017941 */ /* 0x000fea0003800000 */
.L_x_285:
[----:B-----5:R-:W-:Y:S01]  /*7e40*/  LOP3.LUT R3, R18, 0xffffe000, RZ, 0xc0, !PT ;  /* 0xffffe00012037812 */ /* 0x020fe200078ec0ff */
[----:B0-----:R-:W-:Y:S01]  /*7e50*/  @P1 IMAD.MOV.U32 R4, RZ, RZ, R10 ;  /* 0x000000ffff041224 */ /* 0x001fe200078e000a */
[----:B------:R-:W-:Y:S01]  /*7e60*/  ISETP.GT.AND P0, PT, R2, 0x8, P0 ;  /* 0x000000080200780c */ /* 0x000fe20000704270 */
[----:B------:R-:W-:Y:S01]  /*7e70*/  @P1 IMAD.MOV.U32 R5, RZ, RZ, R11 ;  /* 0x000000ffff051224 */ /* 0x000fe200078e000b */
[----:B------:R-:W-:Y:S01]  /*7e80*/  BSSY B1, `(.L_x_287) ;  /* 0x0000007000017945 */ /* 0x000fe20003800000 */
[----:B------:R-:W-:-:S04]  /*7e90*/  FMUL R3, R3, R22 ;  /* 0x0000001603037220 */ /* 0x000fc80000400000 */
[----:B------:R-:W-:-:S05]  /*7ea0*/  FFMA R3, R150, R23, R3 ;  /* 0x0000001796037223 */ /* 0x000fca0000000003 */
[----:B------:R-:W-:-:S05]  /*7eb0*/  F2FP.TF32.F32.PACK_B R3, R3 ;  /* 0x00000003ff03723e */ /* 0x000fca00024050ff */
[----:B------:R0:W-:Y:S01]  /*7ec0*/  @P1 STG.E desc[UR50][R4.64+0x3e0], R3 ;  /* 0x0003e00304001986 */ /* 0x0001e2000c101932 */
[----:B------:R-:W-:Y:S05]  /*7ed0*/  @!P0 BRA `(.L_x_288) ;  /* 0x0000000000048947 */ /* 0x000fea0003800000 */
[----:B------:R0:W5:Y:S02]  /*7ee0*/  LDG.E.LTC128B R18, desc[UR50][R8.64+0x3e4] ;  /* 0x0003e43208127981 */ /* 0x000164000c1e1920 */
.L_x_288:
[----:B------:R-:W-:Y:S05]  /*7ef0*/  BSYNC B1 ;  /* 0x0000000000017941 */ /* 0x000fea0003800000 */
.L_x_287:
[----:B------:R-:W-:Y:S05]  /*7f00*/  @!P0 BRA `(.L_x_289) ;  /* 0x0000002400508947 */ /* 0x000fea0003800000 */
[----:B0----5:R-:W-:-:S05]  /*7f10*/  LOP3.LUT R3, R18, 0xffffe000, RZ, 0xc0, !PT ;  /* 0xffffe00012037812 */ /* 0x021fca00078ec0ff */
[----:B------:R-:W-:-:S04]  /*7f20*/  FMUL R0, R3, R22 ;  /* 0x0000001603007220 */ /* 0x000fc80000400000 */
[----:B------:R-:W-:-:S05]  /*7f30*/  FFMA R151, R151, R23, R0 ;  /* 0x0000001797977223 */ /* 0x000fca0000000000 */
[----:B------:R-:W-:-:S05]  /*7f40*/  F2FP.TF32.F32.PACK_B R151, R151 ;  /* 0x00000097ff97723e */ /* 0x000fca00024050ff */
[----:B------:R0:W-:Y:S01]  /*7f50*/  STG.E desc[UR50][R10.64+0x3e4], R151 ;  /* 0x0003e4970a007986 */ /* 0x0001e2000c101932 */
[----:B------:R-:W-:Y:S05]  /*7f60*/  BRA `(.L_x_289) ;  /* 0x0000002400387947 */ /* 0x000fea0003800000 */
.L_x_36:
[----:B------:R-:W-:Y:S01]  /*7f70*/  ULDC.64 UR4, c[0x0][0x5c0] ;  /* 0x0001700000047ab9 */ /* 0x000fe20000000a00 */
[----:B------:R-:W-:Y:S01]  /*7f80*/  ISETP.GT.AND P1, PT, R0, 0x1, PT ;  /* 0x000000010000780c */ /* 0x000fe20003f24270 */
[-C--:B------:R-:W-:Y:S01]  /*7f90*/  FMUL R3, R24, R23.reuse ;  /* 0x0000001718037220 */ /* 0x080fe20000400000 */
[----:B------:R-:W-:Y:S01]  /*7fa0*/  LEA R4, P0, R164, UR4, 0x2 ;  /* 0x00000004a4047c11 */ /* 0x000fe2000f8010ff */
[-C--:B------:R-:W-:Y:S01]  /*7fb0*/  FMUL R25, R25, R23.reuse ;  /* 0x0000001719197220 */ /* 0x080fe20000400000 */
[----:B------:R-:W-:Y:S01]  /*7fc0*/  ISETP.GT.AND P3, PT, R2, RZ, P1 ;  /* 0x000000ff0200720c */ /* 0x000fe20000f64270 */
[----:B------:R-:W-:Y:S01]  /*7fd0*/  FMUL R9, R26, R23 ;  /* 0x000000171a097220 */ /* 0x000fe20000400000 */
[----:B------:R-:W-:Y:S01]  /*7fe0*/  F2FP.TF32.F32.PACK_B R3, R3 ;  /* 0x00000003ff03723e */ /* 0x000fe200024050ff */
[-C--:B------:R-:W-:Y:S01]  /*7ff0*/  FMUL R27, R27, R23.reuse ;  /* 0x000000171b1b7220 */ /* 0x080fe20000400000 */
[----:B------:R-:W-:Y:S01]  /*8000*/  LEA.HI.X R5, R164, UR5, R173, 0x2, P0 ;  /* 0x00000005a4057c11 */ /* 0x000fe200080f14ad */
[-C--:B------:R-:W-:Y:S01]  /*8010*/  FMUL R29, R29, R23.reuse ;  /* 0x000000171d1d7220 */ /* 0x080fe20000400000 */
[----:B------:R-:W-:Y:S01]  /*8020*/  ISETP.GT.AND P2, PT, R2, 0x8, P2 ;  /* 0x000000080200780c */ /* 0x000fe20001744270 */
[-C--:B------:R-:W-:Y:S01]  /*8030*/  FMUL R31, R31, R23.reuse ;  /* 0x000000171f1f7220 */ /* 0x080fe20000400000 */
[----:B------:R-:W-:Y:S01]  /*8040*/  ISETP.GT.AND P0, PT, R0, 0x8, PT ;  /* 0x000000080000780c */ /* 0x000fe20003f04270 */
[----:B------:R0:W-:Y:S01]  /*8050*/  @P4 STG.E desc[UR50][R4.64], R3 ;  /* 0x0000000304004986 */ /* 0x0001e2000c101932 */
[C---:B------:R-:W-:Y:S01]  /*8060*/  SHF.L.U64.HI R11, R10.reuse, 0x5, R11 ;  /* 0x000000050a0b7819 */ /* 0x040fe2000001020b */
[-C--:B------:R-:W-:Y:S01]  /*8070*/  FMUL R33, R33, R23.reuse ;  /* 0x0000001721217220 */ /* 0x080fe20000400000 */
[----:B------:R-:W-:Y:S01]  /*8080*/  LEA R6, P4, R10, R4, 0x5 ;  /* 0x000000040a067211 */ /* 0x000fe200078828ff */
[----:B------:R-:W-:Y:S01]  /*8090*/  FMUL R35, R35, R23 ;  /* 0x0000001723237220 */ /* 0x000fe20000400000 */
[----:B------:R-:W-:Y:S01]  /*80a0*/  F2FP.TF32.F32.PACK_B R25, R25 ;  /* 0x00000019ff19723e */ /* 0x000fe200024050ff */
[----:B------:R-:W-:Y:S01]  /*80b0*/  FMUL R37, R37, R23 ;  /* 0x0000001725257220 */ /* 0x000fe20000400000 */
[C---:B------:R-:W-:Y:S01]  /*80c0*/  ISETP.GT.AND P1, PT, R2.reuse, 0x8, P1 ;  /* 0x000000080200780c */ /* 0x040fe20000f24270 */
[----:B------:R-:W-:Y:S01]  /*80d0*/  IMAD.X R7, R11, 0x1, R5, P4 ;  /* 0x000000010b077824 */ /* 0x000fe200020e0605 */
[----:B------:R-:W-:Y:S01]  /*80e0*/  ISETP.GT.AND P5, PT, R2, RZ, P0 ;  /* 0x000000ff0200720c */ /* 0x000fe200007a4270 */
[----:B------:R-:W-:Y:S01]  /*80f0*/  @P3 STG.E desc[UR50][R4.64+0x4], R25 ;  /* 0x0000041904003986 */ /* 0x000fe2000c101932 */
[----:B------:R-:W-:Y:S01]  /*8100*/  F2FP.TF32.F32.PACK_B R9, R9 ;  /* 0x00000009ff09723e */ /* 0x000fe200024050ff */
[-C--:B0-----:R-:W-:Y:S01]  /*8110*/  FMUL R3, R28, R23.reuse ;  /* 0x000000171c037220 */ /* 0x081fe20000400000 */
[----:B------:R-:W-:Y:S01]  /*8120*/  ISETP.GT.AND P3, PT, R0, 0x9, PT ;  /* 0x000000090000780c */ /* 0x000fe20003f64270 */
[----:B------:R-:W-:Y:S01]  /*8130*/  FMUL R11, R30, R23 ;  /* 0x000000171e0b7220 */ /* 0x000fe20000400000 */
[----:B------:R-:W-:Y:S01]  /*8140*/  F2FP.TF32.F32.PACK_B R27, R27 ;  /* 0x0000001bff1b723e */ /* 0x000fe200024050ff */
[----:B------:R0:W-:Y:S01]  /*8150*/  @P2 STG.E desc[UR50][R6.64], R9 ;  /* 0x0000000906002986 */ /* 0x0001e2000c101932 */
[----:B------:R-:W-:Y:S01]  /*8160*/  F2FP.TF32.F32.PACK_B R3, R3 ;  /* 0x00000003ff03723e */ /* 0x000fe200024050ff */
[-C--:B------:R-:W-:Y:S01]  /*8170*/  FMUL R39, R39, R23.reuse ;  /* 0x0000001727277220 */ /* 0x080fe20000400000 */
[C---:B------:R-:W-:Y:S01]  /*8180*/  ISETP.GT.AND P4, PT, R2.reuse, RZ, P3 ;  /* 0x000000ff0200720c */ /* 0x040fe20001f84270 */
[----:B------:R-:W-:Y:S01]  /*8190*/  @P1 STG.E desc[UR50][R6.64+0x4], R27 ;  /* 0x0000041b06001986 */ /* 0x000fe2000c101932 */
[----:B------:R-:W-:Y:S01]  /*81a0*/  ISETP.GT.AND P2, PT, R2, 0x8, P0 ;  /* 0x000000080200780c */ /* 0x000fe20000744270 */
[-C--:B------:R-:W-:Y:S01]  /*81b0*/  FMUL R41, R41, R23.reuse ;  /* 0x0000001729297220 */ /* 0x080fe20000400000 */
[----:B------:R-:W-:Y:S01]  /*81c0*/  ISETP.GT.AND P0, PT, R0, 0x10, PT ;  /* 0x000000100000780c */ /* 0x000fe20003f04270 */
[----:B------:R1:W-:Y:S01]  /*81d0*/  @P5 STG.E desc[UR50][R4.64+0x20], R3 ;  /* 0x0000200304005986 */ /* 0x0003e2000c101932 */
[C---:B------:R-:W-:Y:S01]  /*81e0*/  ISETP.GT.AND P3, PT, R2.reuse, 0x8, P3 ;  /* 0x000000080200780c */ /* 0x040fe20001f64270 */
[-C--:B------:R-:W-:Y:S01]  /*81f0*/  FMUL R43, R43, R23.reuse ;  /* 0x000000172b2b7220 */ /* 0x080fe20000400000 */
[----:B------:R-:W-:Y:S01]  /*8200*/  ISETP.GT.AND P5, PT, R2, RZ, P0 ;  /* 0x000000ff0200720c */ /* 0x000fe200007a4270 */
[----:B0-----:R-:W-:Y:S01]  /*8210*/  FMUL R9, R34, R23 ;  /* 0x0000001722097220 */ /* 0x001fe20000400000 */
[----:B------:R-:W-:Y:S01]  /*8220*/  F2FP.TF32.F32.PACK_B R29, R29 ;  /* 0x0000001dff1d723e */ /* 0x000fe200024050ff */
[----:B------:R-:W-:Y:S01]  /*8230*/  FMUL R45, R45, R23 ;  /* 0x000000172d2d7220 */ /* 0x000fe20000400000 */
[----:B------:R-:W-:Y:S01]  /*8240*/  F2FP.TF32.F32.PACK_B R11, R11 ;  /* 0x0000000bff0b723e */ /* 0x000fe200024050ff */
[----:B------:R-:W-:Y:S01]  /*8250*/  FMUL R47, R47, R23 ;  /* 0x000000172f2f7220 */ /* 0x000fe20000400000 */
[----:B------:R-:W-:Y:S01]  /*8260*/  ISETP.GT.AND P1, PT, R0, 0x11, PT ;  /* 0x000000110000780c */ /* 0x000fe20003f24270 */
[----:B------:R-:W-:Y:S01]  /*8270*/  @P4 STG.E desc[UR50][R4.64+0x24], R29 ;  /* 0x0000241d04004986 */ /* 0x000fe2000c101932 */
[----:B------:R-:W-:Y:S01]  /*8280*/  F2FP.TF32.F32.PACK_B R31, R31 ;  /* 0x0000001fff1f723e */ /* 0x000fe200024050ff */
[-C--:B-1----:R-:W-:Y:S01]  /*8290*/  FMUL R3, R32, R23.reuse ;  /* 0x0000001720037220 */ /* 0x082fe20000400000 */
[C---:B------:R-:W-:Y:S01]  /*82a0*/  ISETP.GT.AND P4, PT, R2.reuse, RZ, P1 ;  /* 0x000000ff0200720c */ /* 0x040fe20000f84270 */
[----:B------:R0:W-:Y:S01]  /*82b0*/  @P2 STG.E desc[UR50][R6.64+0x20], R11 ;  /* 0x0000200b06002986 */ /* 0x0001e2000c101932 */
[----:B------:R-:W-:Y:S01]  /*82c0*/  ISETP.GT.AND P2, PT, R2, 0x8, P0 ;  /* 0x000000080200780c */ /* 0x000fe20000744270 */
[----:B------:R-:W-:Y:S01]  /*82d0*/  FMUL R49, R49, R23 ;  /* 0x0000001731317220 */ /* 0x000fe20000400000 */
[----:B------:R-:W-:Y:S01]  /*82e0*/  F2FP.TF32.F32.PACK_B R3, R3 ;  /* 0x00000003ff03723e */ /* 0x000fe200024050ff */
[----:B------:R-:W-:Y:S01]  /*82f0*/  @P3 STG.E desc[UR50][R6.64+0x24], R31 ;  /* 0x0000241f06003986 */ /* 0x000fe2000c101932 */
[----:B------:R-:W-:Y:S01]  /*8300*/  ISETP.GT.AND P0, PT, R0, 0x18, PT ;  /* 0x000000180000780c */ /* 0x000fe20003f04270 */
[-C--:B------:R-:W-:Y:S01]  /*8310*/  FMUL R51, R51, R23.reuse ;  /* 0x0000001733337220 */ /* 0x080fe20000400000 */
[C---:B------:R-:W-:Y:S01]  /*8320*/  ISETP.GT.AND P3, PT, R2.reuse, 0x8, P1 ;  /* 0x000000080200780c */ /* 0x040fe20000f64270 */
[----:B------:R1:W-:Y:S01]  /*8330*/  @P5 STG.E desc[UR50][R4.64+0x40], R3 ;  /* 0x0000400304005986 */ /* 0x0003e2000c101932 */
[----:B------:R-:W-:Y:S01]  /*8340*/  ISETP.GT.AND P5, PT, R2, RZ, P0 ;  /* 0x000000ff0200720c */ /* 0x000fe200007a4270 */
[----:B------:R-:W-:Y:S01]  /*8350*/  FMUL R53, R53, R23 ;  /* 0x0000001735357220 */ /* 0x000fe20000400000 */
[----:B------:R-:W-:Y:S01]  /*8360*/  F2FP.TF32.F32.PACK_B R33, R33 ;  /* 0x00000021ff21723e */ /* 0x000fe200024050ff */
[----:B0-----:R-:W-:Y:S01]  /*8370*/  FMUL R11, R38, R23 ;  /* 0x00000017260b7220 */ /* 0x001fe20000400000 */
[----:B------:R-:W-:Y:S01]  /*8380*/  F2FP.TF32.F32.PACK_B R9, R9 ;  /* 0x00000009ff09723e */ /* 0x000fe200024050ff */
[----:B------:R-:W-:Y:S01]  /*8390*/  FMUL R55, R55, R23 ;  /* 0x0000001737377220 */ /* 0x000fe20000400000 */
[----:B------:R-:W-:Y:S01]  /*83a0*/  ISETP.GT.AND P1, PT, R0, 0x19, PT ;  /* 0x000000190000780c */ /* 0x000fe20003f24270 */
[----:B------:R-:W-:Y:S01]  /*83b0*/  @P4 STG.E desc[UR50][R4.64+0x44], R33 ;  /* 0x0000442104004986 */ /* 0x000fe2000c101932 */
[----:B------:R-:W-:Y:S01]  /*83c0*/  F2FP.TF32.F32.PACK_B R35, R35 ;  /* 0x00000023ff23723e */ /* 0x000fe200024050ff */
[-C--:B------:R-:W-:Y:S01]  /*83d0*/  FMUL R57, R57, R23.reuse ;  /* 0x0000001739397220 */ /* 0x080fe20000400000 */
[----:B------:R-:W-:Y:S01]  /*83e0*/  ISETP.GT.AND P4, PT, R2, RZ, P1 ;  /* 0x000000ff0200720c */ /* 0x000fe20000f84270 */
[-C--:B-1----:R-:W-:Y:S01]  /*83f0*/  FMUL R3, R36, R23.reuse ;  /* 0x0000001724037220 */ /* 0x082fe20000400000 */
[----:B------:R0:W-:Y:S01]  /*8400*/  @P2 STG.E desc[UR50][R6.64+0x40], R9 ;  /* 0x0000400906002986 */ /* 0x0001e2000c101932 */
[----:B------:R-:W-:Y:S01]  /*8410*/  ISETP.GT.AND P2, PT, R2, 0x8, P0 ;  /* 0x000000080200780c */ /* 0x000fe20000744270 */
[----:B------:R-:W-:Y:S01]  /*8420*/  FMUL R59, R59, R23 ;  /* 0x000000173b3b7220 */ /* 0x000fe20000400000 */
[----:B------:R-:W-:Y:S01]  /*8430*/  ISETP.GT.AND P0, PT, R0, 0x20, PT ;  /* 0x000000200000780c */ /* 0x000fe20003f04270 */
[----:B------:R-:W-:Y:S01]  /*8440*/  @P3 STG.E desc[UR50][R6.64+0x44], R35 ;  /* 0x0000442306003986 */ /* 0x000fe2000c101932 */
[----:B------:R-:W-:Y:S01]  /*8450*/  F2FP.TF32.F32.PACK_B R3, R3 ;  /* 0x00000003ff03723e */ /* 0x000fe200024050ff */
[-C--:B------:R-:W-:Y:S01]  /*8460*/  FMUL R61, R61, R23.reuse ;  /* 0x000000173d3d7220 */ /* 0x080fe20000400000 */
[C---:B------:R-:W-:Y:S01]  /*8470*/  ISETP.GT.AND P3, PT, R2.reuse, 0x8, P1 ;  /* 0x000000080200780c */ /* 0x040fe20000f64270 */
[----:B------:R-:W-:Y:S01]  /*8480*/  FMUL R63, R63, R23 ;  /* 0x000000173f3f7220 */ /* 0x000fe20000400000 */
[----:B------:R-:W-:Y:S01]  /*8490*/  F2FP.TF32.F32.PACK_B R37, R37 ;  /* 0x00000025ff25723e */ /* 0x000fe200024050ff */
[----:B------:R1:W-:Y:S01]  /*84a0*/  @P5 STG.E desc[UR50][R4.64+0x60], R3 ;  /* 0x0000600304005986 */ /* 0x0003e2000c101932 */
[----:B------:R-:W-:Y:S01]  /*84b0*/  ISETP.GT.AND P5, PT, R2, RZ, P0 ;  /* 0x000000ff0200720c */ /* 0x000fe200007a4270 */
[----:B0-----:R-:W-:Y:S01]  /*84c0*/  FMUL R9, R42, R23 ;  /* 0x000000172a097220 */ /* 0x001fe20000400000 */
[----:B------:R-:W-:Y:S01]  /*84d0*/  F2FP.TF32.F32.PACK_B R11, R11 ;  /* 0x0000000bff0b723e */ /* 0x000fe200024050ff */
[----:B------:R-:W-:Y:S01]  /*84e0*/  @P4 STG.E desc[UR50][R4.64+0x64], R37 ;  /* 0x0000642504004986 */ /* 0x000fe2000c101932 */
[----:B------:R-:W-:Y:S01]  /*84f0*/  ISETP.GT.AND P1, PT, R0, 0x21, PT ;  /* 0x000000210000780c */ /* 0x000fe20003f24270 */
[----:B------:R-:W-:Y:S01]  /*8500*/  FMUL R65, R65, R23 ;  /* 0x0000001741417220 */ /* 0x000fe20000400000 */
[----:B------:R-:W-:Y:S01]  /*8510*/  F2FP.TF32.F32.PACK_B R39, R39 ;  /* 0x00000027ff27723e */ /* 0x000fe200024050ff */
[----:B------:R0:W-:Y:S01]  /*8520*/  @P2 STG.E desc[UR50][R6.64+0x60], R11 ;  /* 0x0000600b06002986 */ /* 0x0001e2000c101932 */
[C---:B------:R-:W-:Y:S01]  /*8530*/  ISETP.GT.AND P4, PT, R2.reuse, RZ, P1 ;  /* 0x000000ff0200720c */ /* 0x040fe20000f84270 */
[-C--:B------:R-:W-:Y:S01]  /*8540*/  FMUL R67, R67, R23.reuse ;  /* 0x0000001743437220 */ /* 0x080fe20000400000 */
[----:B------:R-:W-:Y:S01]  /*8550*/  ISETP.GT.AND P2, PT, R2, 0x8, P0 ;  /* 0x000000080200780c */ /* 0x000fe20000744270 */
[-C--:B-1----:R-:W-:Y:S01]  /*8560*/  FMUL R3, R40, R23.reuse ;  /* 0x0000001728037220 */ /* 0x082fe20000400000 */
[----:B------:R-:W-:Y:S01]  /*8570*/  ISETP.GT.AND P0, PT, R0, 0x28, PT ;  /* 0x000000280000780c */ /* 0x000fe20003f04270 */
[----:B------:R-:W-:Y:S01]  /*8580*/  @P3 STG.E desc[UR50][R6.64+0x64], R39 ;  /* 0x0000642706003986 */ /* 0x000fe2000c101932 */
[----:B------:R-:W-:Y:S01]  /*8590*/  ISETP.GT.AND P3, PT, R2, 0x8, P1 ;  /* 0x000000080200780c */ /* 0x000fe20000f64270 */
[----:B------:R-:W-:Y:S01]  /*85a0*/  FMUL R69, R69, R23 ;  /* 0x0000001745457220 */ /* 0x000fe20000400000 */
[----:B------:R-:W-:Y:S01]  /*85b0*/  F2FP.TF32.F32.PACK_B R3, R3 ;  /* 0x00000003ff03723e */ /* 0x000fe200024050ff */
[----:B------:R-:W-:Y:S01]  /*85c0*/  FMUL R71, R71, R23 ;  /* 0x0000001747477220 */ /* 0x000fe20000400000 */
[----:B------:R-:W-:Y:S01]  /*85d0*/  F2FP.TF32.F32.PACK_B R41, R41 ;  /* 0x00000029ff29723e */ /* 0x000fe200024050ff */
[----:B0-----:R-:W-:Y:S01]  /*85e0*/  FMUL R11, R46, R23 ;  /* 0x000000172e0b7220 */ /* 0x001fe20000400000 */
[----:B------:R-:W-:Y:S01]  /*85f0*/  F2FP.TF32.F32.PACK_B R9, R9 ;  /* 0x00000009ff09723e */ /* 0x000fe200024050ff */
[----:B------:R0:W-:Y:S01]  /*8600*/  @P5 STG.E desc[UR50][R4.64+0x80], R3 ;  /* 0x0000800304005986 */ /* 0x0001e2000c101932 */
[----:B------:R-:W-:Y:S01]  /*8610*/  ISETP.GT.AND P5, PT, R2, RZ, P0 ;  /* 0x000000ff0200720c */ /* 0x000fe200007a4270 */
[----:B------:R-:W-:Y:S01]  /*8620*/  FMUL R73, R73, R23 ;  /* 0x0000001749497220 */ /* 0x000fe20000400000 */
[----:B------:R-:W-:Y:S01]  /*8630*/  ISETP.GT.AND P1, PT, R0, 0x29, PT ;  /* 0x000000290000780c */ /* 0x000fe20003f24270 */
[----:B------:R-:W-:Y:S01]  /*8640*/  @P4 STG.E desc[UR50][R4.64+0x84], R41 ;  /* 0x0000842904004986 */ /* 0x000fe2000c101932 */
[----:B------:R-:W-:Y:S01]  /*8650*/  F2FP.TF32.F32.PACK_B R43, R43 ;  /* 0x0000002bff2b723e */ /* 0x000fe200024050ff */
[-C--:B------:R-:W-:Y:S01]  /*8660*/  FMUL R75, R75, R23.reuse ;  /* 0x000000174b4b7220 */ /* 0x080fe20000400000 */
[C---:B------:R-:W-:Y:S01]  /*8670*/  ISETP.GT.AND P4, PT, R2.reuse, RZ, P1 ;  /* 0x000000ff0200720c */ /* 0x040fe20000f84270 */
[----:B------:R1:W-:Y:S01]  /*8680*/  @P2 STG.E desc[UR50][R6.64+0x80], R9 ;  /* 0x0000800906002986 */ /* 0x0003e2000c101932 */
[----:B------:R-:W-:Y:S01]  /*8690*/  ISETP.GT.AND P2, PT, R2, 0x8, P0 ;  /* 0x000000080200780c */ /* 0x000fe20000744270 */
[-C--:B------:R-:W-:Y:S01]  /*86a0*/  FMUL R77, R77, R23.reuse ;  /* 0x000000174d4d7220 */ /* 0x080fe20000400000 */
[----:B------:R-:W-:Y:S01]  /*86b0*/  ISETP.GT.AND P0, PT, R0, 0x30, PT ;  /* 0x000000300000780c */ /* 0x000fe20003f04270 */
[-C--:B0-----:R-:W-:Y:S01]  /*86c0*/  FMUL R3, R44, R23.reuse ;  /* 0x000000172c037220 */ /* 0x081fe20000400000 */
[----:B------:R-:W-:Y:S01]  /*86d0*/  @P3 STG.E desc[UR50][R6.64+0x84], R43 ;  /* 0x0000842b06003986 */ /* 0x000fe2000c101932 */
[----:B------:R-:W-:Y:S01]  /*86e0*/  ISETP.GT.AND P3, PT, R2, 0x8, P1 ;  /* 0x000000080200780c */ /* 0x000fe20000f64270 */
[----:B------:R-:W-:Y:S01]  /*86f0*/  FMUL R79, R79, R23 ;  /* 0x000000174f4f7220 */ /* 0x000fe20000400000 */
[----:B------:R-:W-:Y:S01]  /*8700*/  F2FP.TF32.F32.PACK_B R45, R45 ;  /* 0x0000002dff2d723e */ /* 0x000fe200024050ff */
[----:B------:R-:W-:Y:S01]  /*8710*/  FMUL R81, R81, R23 ;  /* 0x0000001751517220 */ /* 0x000fe20000400000 */
[----:B------:R-:W-:Y:S01]  /*8720*/  F2FP.TF32.F32.PACK_B R3, R3 ;  /* 0x00000003ff03723e */ /* 0x000fe200024050ff */
[----:B------:R-:W-:Y:S01]  /*8730*/  FMUL R83, R83, R23 ;  /* 0x0000001753537220 */ /* 0x000fe20000400000 */
[----:B------:R-:W-:Y:S01]  /*8740*/  F2FP.TF32.F32.PACK_B R11, R11 ;  /* 0x0000000bff0b723e */ /* 0x000fe200024050ff */
[-C--:B-1----:R-:W-:Y:S01]  /*8750*/  FMUL R9, R50, R23.reuse ;  /* 0x0000001732097220 */ /* 0x082fe20000400000 */
[----:B------:R-:W-:Y:S01]  /*8760*/  ISETP.GT.AND P1, PT, R0, 0x31, PT ;  /* 0x000000310000780c */ /* 0x000fe20003f24270 */
[----:B------:R0:W-:Y:S01]  /*8770*/  @P5 STG.E desc[UR50][R4.64+0xa0], R3 ;  /* 0x0000a00304005986 */ /* 0x0001e2000c101932 */
[C---:B------:R-:W-:Y:S01]  /*8780*/  ISETP.GT.AND P5, PT, R2.reuse, RZ, P0 ;  /* 0x000000ff0200720c */ /* 0x040fe200007a4270 */
[----:B------:R-:W-:Y:S01]  /*8790*/  FMUL R85, R85, R23 ;  /* 0x0000001755557220 */ /* 0x000fe20000400000 */
[----:B------:R-:W-:Y:S01]  /*87a0*/  F2FP.TF32.F32.PACK_B R47, R47 ;  /* 0x0000002fff2f723e */ /* 0x000fe200024050ff */
[----:B------:R-:W-:Y:S01]  /*87b0*/  @P4 STG.E desc[UR50][R4.64+0xa4], R45 ;  /* 0x0000a42d04004986 */ /* 0x000fe2000c101932 */
[C---:B------:R-:W-:Y:S01]  /*87c0*/  ISETP.GT.AND P4, PT, R2.reuse, RZ, P1 ;  /* 0x000000ff0200720c */ /* 0x040fe20000f84270 */
[----:B------:R-:W-:Y:S01]  /*87d0*/  FMUL R87, R87, R23 ;  /* 0x0000001757577220 */ /* 0x000fe20000400000 */
[----:B------:R-:W-:Y:S01]  /*87e0*/  F2FP.TF32.F32.PACK_B R49, R49 ;  /* 0x00000031ff31723e */ /* 0x000fe200024050ff */
        /* <DEDUP_REMOVED lines=11> */
[-C--:B------:R-:W-:Y:S01]  /*88a0*/  FMUL R95, R95, R23.reuse ;  /* 0x000000175f5f7220 */ /* 0x080fe20000400000 */
[----:B------:R-:W-:Y:S01]  /*88b0*/  ISETP.GT.AND P1, PT, R0, 0x39, PT ;  /* 0x000000390000780c */ /* 0x000fe20003f24270 */
[----:B-1----:R-:W-:Y:S01]  /*88c0*/  FMUL R11, R54, R23 ;  /* 0x00000017360b7220 */ /* 0x002fe20000400000 */
[----:B------:R-:W-:Y:S01]  /*88d0*/  F2FP.TF32.F32.PACK_B R51, R51 ;  /* 0x00000033ff33723e */ /* 0x000fe200024050ff */
        /* <DEDUP_REMOVED lines=15> */
[-C--:B------:R-:W-:Y:S01]  /*89d0*/  FMUL R103, R103, R23.reuse ;  /* 0x0000001767677220 */ /* 0x080fe20000400000 */
[----:B------:R-:W-:Y:S01]  /*89e0*/  ISETP.GT.AND P1, PT, R0, 0x41, PT ;  /* 0x000000410000780c */ /* 0x000fe20003f24270 */
[----:B------:R-:W-:Y:S01]  /*89f0*/  FMUL R105, R105, R23 ;  /* 0x0000001769697220 */ /* 0x000fe20000400000 */
[----:B------:R-:W-:Y:S01]  /*8a00*/  F2FP.TF32.F32.PACK_B R3, R3 ;  /* 0x00000003ff03723e */ /* 0x000fe200024050ff */
[----:B------:R-:W-:Y:S01]  /*8a10*/  FMUL R107, R107, R23 ;  /* 0x000000176b6b7220 */ /* 0x000fe20000400000 */
[----:B------:R-:W-:Y:S01]  /*8a20*/  F2FP.TF32.F32.PACK_B R55, R55 ;  /* 0x00000037ff37723e */ /* 0x000fe200024050ff */
        /* <DEDUP_REMOVED lines=21> */
[-C--:B------:R-:W-:Y:S01]  /*8b80*/  FMUL R119, R119, R23.reuse ;  /* 0x0000001777777220 */ /* 0x080fe20000400000 */
[----:B-1----:R-:W-:Y:S01]  /*8b90*/  FMUL R11, R62, R23 ;  /* 0x000000173e0b7220 */ /* 0x002fe20000400000 */
[----:B------:R-:W-:Y:S01]  /*8ba0*/  F2FP.TF32.F32.PACK_B R61, R61 ;  /* 0x0000003dff3d723e */ /* 0x000fe200024050ff */
[-C--:B------:R-:W-:Y:S01]  /*8bb0*/  FMUL R121, R121, R23.reuse ;  /* 0x0000001779797220 */ /* 0x080fe20000400000 */
        /* <DEDUP_REMOVED lines=51> */
[----:B------:R-:W-:Y:S01]  /*8ef0*/  ISETP.GT.AND P4, PT, R2, RZ, P1 ;  /* 0x000000ff0200720c */ /* 0x000fe20000f84270 */
[----:B------:R-:W-:Y:S01]  /*8f00*/  FMUL R15, R150, R23 ;  /* 0x00000017960f7220 */ /* 0x000fe20000400000 */
[----:B------:R-:W-:Y:S01]  /*8f10*/  F2FP.TF32.F32.PACK_B R71, R71 ;  /* 0x00000047ff47723e */ /* 0x000fe200024050ff */
[----:B------:R1:W-:Y:S01]  /*8f20*/  @P2 STG.E desc[UR50][R6.64+0x140], R9 ;  /* 0x0001400906002986 */ /* 0x0003e2000c101932 */
[----:B------:R-:W-:Y:S01]  /*8f30*/  ISETP.GT.AND P2, PT, R2, 0x8, P0 ;  /* 0x000000080200780c */ /* 0x000fe20000744270 */
[-C--:B------:R-:W-:Y:S01]  /*8f40*/  FMUL R151, R151, R23.reuse ;  /* 0x0000001797977220 */ /* 0x080fe20000400000 */
[----:B------:R-:W-:Y:S01]  /*8f50*/  ISETP.GT.AND P0, PT, R0, 0x60, PT ;  /* 0x000000600000780c */ /* 0x000fe20003f04270 */
[----:B0-----:R-:W-:Y:S01]  /*8f60*/  FMUL R3, R68, R23 ;  /* 0x0000001744037220 */ /* 0x001fe20000400000 */
[----:B------:R-:W-:Y:S01]  /*8f70*/  @P3 STG.E desc[UR50][R6.64+0x144], R67 ;  /* 0x0001444306003986 */ /* 0x000fe2000c101932 */
[----:B------:R-:W-:-:S02]  /*8f80*/  ISETP.GT.AND P3, PT, R2, 0x8, P1 ;  /* 0x000000080200780c */ /* 0x000fc40000f64270 */
[----:B------:R-:W-:Y:S02]  /*8f90*/  ISETP.GT.AND P1, PT, R0, 0x61, PT ;  /* 0x000000610000780c */ /* 0x000fe40003f24270 */
[----:B------:R-:W-:Y:S01]  /*8fa0*/  F2FP.TF32.F32.PACK_B R3, R3 ;  /* 0x00000003ff03723e */ /* 0x000fe200024050ff */
[----:B-1----:R-:W-:Y:S01]  /*8fb0*/  FMUL R9, R74, R23 ;  /* 0x000000174a097220 */ /* 0x002fe20000400000 */
[----:B------:R-:W-:-:S03]  /*8fc0*/  F2FP.TF32.F32.PACK_B R73, R73 ;  /* 0x00000049ff49723e */ /* 0x000fc600024050ff */
[----:B------:R0:W-:Y:S01]  /*8fd0*/  @P5 STG.E desc[UR50][R4.64+0x160], R3 ;  /* 0x0001600304005986 */ /* 0x0001e2000c101932 */
[C---:B------:R-:W-:Y:S02]  /*8fe0*/  ISETP.GT.AND P5, PT, R2.reuse, RZ, P0 ;  /* 0x000000ff0200720c */ /* 0x040fe400007a4270 */
[----:B------:R-:W-:Y:S01]  /*8ff0*/  F2FP.TF32.F32.PACK_B R9, R9 ;  /* 0x00000009ff09723e */ /* 0x000fe200024050ff */
[----:B------:R-:W-:Y:S01]  /*9000*/  @P4 STG.E desc[UR50][R4.64+0x164], R69 ;  /* 0x0001644504004986 */ /* 0x000fe2000c101932 */
[C---:B------:R-:W-:Y:S02]  /*9010*/  ISETP.GT.AND P4, PT, R2.reuse, RZ, P1 ;  /* 0x000000ff0200720c */ /* 0x040fe40000f84270 */
[----:B------:R-:W-:Y:S01]  /*9020*/  F2FP.TF32.F32.PACK_B R75, R75 ;  /* 0x0000004bff4b723e */ /* 0x000fe200024050ff */
[----:B------:R1:W-:Y:S01]  /*9030*/  @P2 STG.E desc[UR50][R6.64+0x160], R11 ;  /* 0x0001600b06002986 */ /* 0x0003e2000c101932 */
[----:B------:R-:W-:Y:S02]  /*9040*/  ISETP.GT.AND P2, PT, R2, 0x8, P0 ;  /* 0x000000080200780c */ /* 0x000fe40000744270 */
        /* <DEDUP_REMOVED lines=250> */
[----:B------:R-:W-:Y:S01]  /*9ff0*/  ISETP.GT.AND P0, PT, R2, 0x8, P0 ;  /* 0x000000080200780c */ /* 0x000fe20000704270 */
[----:B------:R-:W-:Y:S01]  /*a000*/  @P4 STG.E desc[UR50][R4.64+0x364], R133 ;  /* 0x0003648504004986 */ /* 0x000fe2000c101932 */
[----:B------:R-:W-:Y:S02]  /*a010*/  ISETP.GT.AND P4, PT, R0, 0xe9, PT ;  /* 0x000000e90000780c */ /* 0x000fe40003f84270 */
[----:B------:R-:W-:Y:S01]  /*a020*/  F2FP.TF32.F32.PACK_B R9, R9 ;  /* 0x00000009ff09723e */ /* 0x000fe200024050ff */
[----:B------:R1:W-:Y:S01]  /*a030*/  @P2 STG.E desc[UR50][R6.64+0x360], R11 ;  /* 0x0003600b06002986 */ /* 0x0003e2000c101932 */
[C---:B------:R-:W-:Y:S02]  /*a040*/  ISETP.GT.AND P2, PT, R2.reuse, RZ, P1 ;  /* 0x000000ff0200720c */ /* 0x040fe40000f44270 */
[----:B------:R-:W-:Y:S01]  /*a050*/  ISETP.GT.AND P1, PT, R2, 0x8, P1 ;  /* 0x000000080200780c */ /* 0x000fe20000f24270 */
[----:B0-----:R-:W-:Y:S01]  /*a060*/  FMUL R3, R136, R23 ;  /* 0x0000001788037220 */ /* 0x001fe20000400000 */
[----:B------:R-:W-:Y:S01]  /*a070*/  @P3 STG.E desc[UR50][R6.64+0x364], R135 ;  /* 0x0003648706003986 */ /* 0x000fe2000c101932 */
[----:B------:R-:W-:-:S02]  /*a080*/  ISETP.GT.AND P6, PT, R2, RZ, P4 ;  /* 0x000000ff0200720c */ /* 0x000fc400027c4270 */
[----:B------:R-:W-:Y:S02]  /*a090*/  F2FP.TF32.F32.PACK_B R139, R139 ;  /* 0x0000008bff8b723e */ /* 0x000fe400024050ff */
[----:B------:R-:W-:Y:S02]  /*a0a0*/  F2FP.TF32.F32.PACK_B R3, R3 ;  /* 0x00000003ff03723e */ /* 0x000fe400024050ff */
[----:B------:R-:W-:Y:S01]  /*a0b0*/  F2FP.TF32.F32.PACK_B R141, R141 ;  /* 0x0000008dff8d723e */ /* 0x000fe200024050ff */
[----:B-1----:R-:W-:Y:S01]  /*a0c0*/  FMUL R11, R146, R23 ;  /* 0x00000017920b7220 */ /* 0x002fe20000400000 */
[----:B------:R-:W-:Y:S01]  /*a0d0*/  ISETP.GT.AND P4, PT, R2, 0x8, P4 ;  /* 0x000000080200780c */ /* 0x000fe20002784270 */
[----:B------:R0:W-:Y:S01]  /*a0e0*/  @P5 STG.E desc[UR50][R4.64+0x380], R3 ;  /* 0x0003800304005986 */ /* 0x0001e2000c101932 */
[----:B------:R-:W-:Y:S02]  /*a0f0*/  ISETP.GT.AND P5, PT, R0, 0xe8, PT ;  /* 0x000000e80000780c */ /* 0x000fe40003fa4270 */
[----:B------:R-:W-:Y:S01]  /*a100*/  F2FP.TF32.F32.PACK_B R143, R143 ;  /* 0x0000008fff8f723e */ /* 0x000fe200024050ff */
[----:B------:R-:W-:Y:S01]  /*a110*/  @P2 STG.E desc[UR50][R4.64+0x384], R137 ;  /* 0x0003848904002986 */ /* 0x000fe2000c101932 */
[----:B------:R-:W-:-:S02]  /*a120*/  ISETP.GT.AND P3, PT, R2, RZ, P5 ;  /* 0x000000ff0200720c */ /* 0x000fc40002f64270 */
[----:B------:R-:W-:Y:S01]  /*a130*/  ISETP.GT.AND P5, PT, R2, 0x8, P5 ;  /* 0x000000080200780c */ /* 0x000fe20002fa4270 */
[----:B------:R1:W-:Y:S01]  /*a140*/  @P0 STG.E desc[UR50][R6.64+0x380], R9 ;  /* 0x0003800906000986 */ /* 0x0003e2000c101932 */
[C---:B------:R-:W-:Y:S02]  /*a150*/  ISETP.GT.AND P2, PT, R0.reuse, 0xf1, PT ;  /* 0x000000f10000780c */ /* 0x040fe40003f44270 */
[----:B------:R-:W-:Y:S01]  /*a160*/  ISETP.GT.AND P0, PT, R0, 0xf9, PT ;  /* 0x000000f90000780c */ /* 0x000fe20003f04270 */
[----:B0-----:R-:W-:Y:S01]  /*a170*/  FMUL R3, R140, R23 ;  /* 0x000000178c037220 */ /* 0x001fe20000400000 */
[----:B------:R-:W-:Y:S01]  /*a180*/  @P1 STG.E desc[UR50][R6.64+0x384], R139 ;  /* 0x0003848b06001986 */ /* 0x000fe2000c101932 */
[----:B------:R-:W-:Y:S02]  /*a190*/  ISETP.GT.AND P1, PT, R0, 0xf8, PT ;  /* 0x000000f80000780c */ /* 0x000fe40003f24270 */
[----:B------:R-:W-:Y:S02]  /*a1a0*/  F2FP.TF32.F32.PACK_B R145, R145 ;  /* 0x00000091ff91723e */ /* 0x000fe400024050ff */
[----:B------:R-:W-:Y:S01]  /*a1b0*/  F2FP.TF32.F32.PACK_B R3, R3 ;  /* 0x00000003ff03723e */ /* 0x000fe200024050ff */
[----:B-1----:R-:W-:Y:S01]  /*a1c0*/  FMUL R9, R142, R23 ;  /* 0x000000178e097220 */ /* 0x002fe20000400000 */
[----:B------:R-:W-:-:S03]  /*a1d0*/  F2FP.TF32.F32.PACK_B R11, R11 ;  /* 0x0000000bff0b723e */ /* 0x000fc600024050ff */
[----:B------:R0:W-:Y:S01]  /*a1e0*/  @P3 STG.E desc[UR50][R4.64+0x3a0], R3 ;  /* 0x0003a00304003986 */ /* 0x0001e2000c101932 */
[----:B------:R-:W-:Y:S02]  /*a1f0*/  ISETP.GT.AND P3, PT, R0, 0xf0, PT ;  /* 0x000000f00000780c */ /* 0x000fe40003f64270 */
[----:B------:R-:W-:Y:S01]  /*a200*/  F2FP.TF32.F32.PACK_B R9, R9 ;  /* 0x00000009ff09723e */ /* 0x000fe200024050ff */
[----:B------:R-:W-:Y:S01]  /*a210*/  @P6 STG.E desc[UR50][R4.64+0x3a4], R141 ;  /* 0x0003a48d04006986 */ /* 0x000fe2000c101932 */
[C---:B------:R-:W-:Y:S02]  /*a220*/  ISETP.GT.AND P6, PT, R2.reuse, RZ, P3 ;  /* 0x000000ff0200720c */ /* 0x040fe40001fc4270 */
[C---:B------:R-:W-:Y:S01]  /*a230*/  ISETP.GT.AND P3, PT, R2.reuse, 0x8, P3 ;  /* 0x000000080200780c */ /* 0x040fe20001f64270 */
[----:B------:R-:W-:Y:S01]  /*a240*/  @P5 STG.E desc[UR50][R6.64+0x3a0], R9 ;  /* 0x0003a00906005986 */ /* 0x000fe2000c101932 */
[C---:B------:R-:W-:Y:S02]  /*a250*/  ISETP.GT.AND P5, PT, R2.reuse, RZ, P2 ;  /* 0x000000ff0200720c */ /* 0x040fe400017a4270 */
[----:B------:R-:W-:Y:S01]  /*a260*/  ISETP.GT.AND P2, PT, R2, 0x8, P2 ;  /* 0x000000080200780c */ /* 0x000fe20001744270 */
[----:B0-----:R-:W-:Y:S01]  /*a270*/  FMUL R3, R144, R23 ;  /* 0x0000001790037220 */ /* 0x001fe20000400000 */
[----:B------:R-:W-:Y:S01]  /*a280*/  @P4 STG.E desc[UR50][R6.64+0x3a4], R143 ;  /* 0x0003a48f06004986 */ /* 0x000fe2000c101932 */
[----:B------:R-:W-:-:S02]  /*a290*/  ISETP.GT.AND P4, PT, R2, RZ, P0 ;  /* 0x000000ff0200720c */ /* 0x000fc40000784270 */
[C---:B------:R-:W-:Y:S02]  /*a2a0*/  ISETP.GT.AND P0, PT, R2.reuse, 0x8, P0 ;  /* 0x000000080200780c */ /* 0x040fe40000704270 */
[----:B------:R-:W-:Y:S02]  /*a2b0*/  F2FP.TF32.F32.PACK_B R3, R3 ;  /* 0x00000003ff03723e */ /* 0x000fe400024050ff */
[----:B------:R-:W-:Y:S02]  /*a2c0*/  F2FP.TF32.F32.PACK_B R147, R147 ;  /* 0x00000093ff93723e */ /* 0x000fe400024050ff */
[----:B------:R-:W-:Y:S01]  /*a2d0*/  F2FP.TF32.F32.PACK_B R13, R13 ;  /* 0x0000000dff0d723e */ /* 0x000fe200024050ff */
[----:B------:R0:W-:Y:S01]  /*a2e0*/  @P6 STG.E desc[UR50][R4.64+0x3c0], R3 ;  /* 0x0003c00304006986 */ /* 0x0001e2000c101932 */
[C---:B------:R-:W-:Y:S02]  /*a2f0*/  ISETP.GT.AND P6, PT, R2.reuse, RZ, P1 ;  /* 0x000000ff0200720c */ /* 0x040fe40000fc4270 */
[----:B------:R-:W-:Y:S01]  /*a300*/  ISETP.GT.AND P1, PT, R2, 0x8, P1 ;  /* 0x000000080200780c */ /* 0x000fe20000f24270 */
[----:B------:R-:W-:Y:S01]  /*a310*/  @P5 IMAD.MOV.U32 R2, RZ, RZ, R4 ;  /* 0x000000ffff025224 */ /* 0x000fe200078e0004 */
[----:B------:R-:W-:-:S02]  /*a320*/  F2FP.TF32.F32.PACK_B R149, R149 ;  /* 0x00000095ff95723e */ /* 0x000fc400024050ff */
[----:B------:R-:W-:Y:S02]  /*a330*/  F2FP.TF32.F32.PACK_B R15, R15 ;  /* 0x0000000fff0f723e */ /* 0x000fe400024050ff */
[----:B------:R-:W-:Y:S01]  /*a340*/  F2FP.TF32.F32.PACK_B R151, R151 ;  /* 0x00000097ff97723e */ /* 0x000fe200024050ff */
[----:B0-----:R-:W-:-:S05]  /*a350*/  @P5 IMAD.MOV.U32 R3, RZ, RZ, R5 ;  /* 0x000000ffff035224 */ /* 0x001fca00078e0005 */
[----:B------:R0:W-:Y:S02]  /*a360*/  @P5 STG.E desc[UR50][R2.64+0x3c4], R145 ;  /* 0x0003c49102005986 */ /* 0x0001e4000c101932 */
[----:B0-----:R-:W-:Y:S02]  /*a370*/  @P3 IMAD.MOV.U32 R2, RZ, RZ, R6 ;  /* 0x000000ffff023224 */ /* 0x001fe400078e0006 */
[----:B------:R-:W-:-:S05]  /*a380*/  @P3 IMAD.MOV.U32 R3, RZ, RZ, R7 ;  /* 0x000000ffff033224 */ /* 0x000fca00078e0007 */
[----:B------:R0:W-:Y:S02]  /*a390*/  @P3 STG.E desc[UR50][R2.64+0x3c0], R11 ;  /* 0x0003c00b02003986 */ /* 0x0001e4000c101932 */
[----:B0-----:R-:W-:Y:S02]  /*a3a0*/  @P2 IMAD.MOV.U32 R2, RZ, RZ, R6 ;  /* 0x000000ffff022224 */ /* 0x001fe400078e0006 */
[----:B------:R-:W-:-:S05]  /*a3b0*/  @P2 IMAD.MOV.U32 R3, RZ, RZ, R7 ;  /* 0x000000ffff032224 */ /* 0x000fca00078e0007 */
[----:B------:R0:W-:Y:S02]  /*a3c0*/  @P2 STG.E desc[UR50][R2.64+0x3c4], R147 ;  /* 0x0003c49302002986 */ /* 0x0001e4000c101932 */
[----:B0-----:R-:W-:Y:S02]  /*a3d0*/  @P6 IMAD.MOV.U32 R2, RZ, RZ, R4 ;  /* 0x000000ffff026224 */ /* 0x001fe400078e0004 */
[----:B------:R-:W-:-:S05]  /*a3e0*/  @P6 IMAD.MOV.U32 R3, RZ, RZ, R5 ;  /* 0x000000ffff036224 */ /* 0x000fca00078e0005 */
[----:B------:R0:W-:Y:S04]  /*a3f0*/  @P6 STG.E desc[UR50][R2.64+0x3e0], R13 ;  /* 0x0003e00d02006986 */ /* 0x0001e8000c101932 */
[----:B------:R1:W-:Y:S01]  /*a400*/  @P4 STG.E desc[UR50][R4.64+0x3e4], R149 ;  /* 0x0003e49504004986 */ /* 0x0003e2000c101932 */
[----:B0-----:R-:W-:Y:S02]  /*a410*/  @P1 IMAD.MOV.U32 R2, RZ, RZ, R6 ;  /* 0x000000ffff021224 */ /* 0x001fe400078e0006 */
[----:B------:R-:W-:-:S05]  /*a420*/  @P1 IMAD.MOV.U32 R3, RZ, RZ, R7 ;  /* 0x000000ffff031224 */ /* 0x000fca00078e0007 */
[----:B------:R1:W-:Y:S04]  /*a430*/  @P1 STG.E desc[UR50][R2.64+0x3e0], R15 ;  /* 0x0003e00f02001986 */ /* 0x0003e8000c101932 */
[----:B------:R1:W-:Y:S02]  /*a440*/  @P0 STG.E desc[UR50][R6.64+0x3e4], R151 ;  /* 0x0003e49706000986 */ /* 0x0003e4000c101932 */
.L_x_289:
[----:B------:R-:W-:Y:S05]  /*a450*/  BSYNC B0 ;  /* 0x0000000000007941 */ /* 0x000fea0003800000 */
.L_x_35:
[----:B-1----:R-:W-:Y:S01]  /*a460*/  IMAD.U32 R2, RZ, RZ, UR38 ;  /* 0x00000026ff027e24 */ /* 0x002fe2000f8e00ff */
[----:B------:R-:W-:Y:S01]  /*a470*/  ULDC.64 UR4, c[0x0][0x650] ;  /* 0x0001940000047ab9 */ /* 0x000fe20000000a00 */
[----:B------:R-:W-:Y:S01]  /*a480*/  IMAD.U32 R0, RZ, RZ, UR41 ;  /* 0x00000029ff007e24 */ /* 0x000fe2000f8e00ff */
[----:B------:R1:W-:Y:S01]  /*a490*/  SYNCS.ARRIVE.TRANS64.A1T0 RZ, [R160+UR46], RZ ;  /* 0x000000ffa0ff79a7 */ /* 0x0003e2000810002e */
[----:B0-----:R-:W-:Y:S01]  /*a4a0*/  IMAD.U32 R3, RZ, RZ, UR39 ;  /* 0x00000027ff037e24 */ /* 0x001fe2000f8e00ff */
[C---:B------:R-:W-:Y:S01]  /*a4b0*/  LEA R16, P0, R2.reuse, R16, 0x1 ;  /* 0x0000001002107211 */ /* 0x040fe200078008ff */
[----:B-----5:R-:W-:Y:S02]  /*a4c0*/  IMAD.MOV.U32 R18, RZ, RZ, -0x1 ;  /* 0xffffffffff127424 */ /* 0x020fe400078e00ff */
[----:B------:R-:W-:Y:S01]  /*a4d0*/  IMAD.MOV.U32 R19, RZ, RZ, -0x1 ;  /* 0xffffffffff137424 */ /* 0x000fe200078e00ff */
[----:B------:R-:W-:Y:S01]  /*a4e0*/  LEA.HI.X R17, R2, R17, R0, 0x1, P0 ;  /* 0x0000001102117211 */ /* 0x000fe200000f0c00 */
[----:B------:R-:W-:Y:S01]  /*a4f0*/  IMAD.MOV.U32 R2, RZ, RZ, -0x1 ;  /* 0xffffffffff027424 */ /* 0x000fe200078e00ff */
[----:B------:R-:W-:-:S02]  /*a500*/  ISETP.GE.U32.AND P0, PT, R16, UR4, PT ;  /* 0x0000000410007c0c */ /* 0x000fc4000bf06070 */
[----:B------:R-:W-:Y:S02]  /*a510*/  PRMT R0, RZ, 0x7610, R0 ;  /* 0x00007610ff007816 */ /* 0x000fe40000000000 */
[----:B------:R-:W-:-:S13]  /*a520*/  ISETP.GE.U32.AND.EX P0, PT, R17, UR5, PT, P0 ;  /* 0x0000000511007c0c */ /* 0x000fda000bf06100 */
[----:B-1----:R-:W-:Y:S05]  /*a530*/  @P0 BRA `(.L_x_290) ;  /* 0x00000004008c0947 */ /* 0x002fea0003800000 */
[----:B------:R-:W0:Y:S01]  /*a540*/  S2UR UR7, SR_CTAID.X ;  /* 0x00000000000779c3 */ /* 0x000e220000002500 */
[----:B------:R-:W-:Y:S01]  /*a550*/  ULDC.64 UR4, c[0x0][0x628] ;  /* 0x00018a0000047ab9 */ /* 0x000fe20000000a00 */
[----:B------:R-:W-:Y:S01]  /*a560*/  ULDC UR6, c[0x0][0x150] ;  /* 0x0000540000067ab9 */ /* 0x000fe20000000800 */
[----:B------:R-:W-:Y:S01]  /*a570*/  ISETP.NE.U32.AND P0, PT, RZ, UR4, PT ;  /* 0x00000004ff007c0c */ /* 0x000fe2000bf05070 */
[----:B------:R-:W-:Y:S01]  /*a580*/  ULDC UR15, c[0x0][0x630] ;  /* 0x00018c00000f7ab9 */ /* 0x000fe20000000800 */
[C---:B------:R-:W-:Y:S01]  /*a590*/  R2UR UR16, R16.reuse ;  /* 0x00000000101072ca */ /* 0x040fe200000e0000 */
[----:B------:R-:W-:Y:S01]  /*a5a0*/  ULDC UR18, c[0x0][0x154] ;  /* 0x0000550000127ab9 */ /* 0x000fe20000000800 */
[----:B------:R-:W-:Y:S01]  /*a5b0*/  ISETP.NE.AND.EX P0, PT, RZ, UR5, PT, P0 ;  /* 0x00000005ff007c0c */ /* 0x000fe2000bf05300 */
[----:B------:R-:W1:Y:S01]  /*a5c0*/  S2UR UR19, SR_CTAID.Y ;  /* 0x00000000001379c3 */ /* 0x000e620000002600 */
[----:B------:R-:W-:Y:S02]  /*a5d0*/  R2UR UR17, R17 ;  /* 0x00000000111172ca */ /* 0x000fe400000e0000 */
[----:B------:R-:W-:-:S02]  /*a5e0*/  R2UR UR12, R16 ;  /* 0x00000000100c72ca */ /* 0x000fc400000e0000 */
[----:B------:R-:W-:Y:S02]  /*a5f0*/  R2UR UR13, R17 ;  /* 0x00000000110d72ca */ /* 0x000fe400000e0000 */
[----:B0-----:R-:W-:-:S05]  /*a600*/  I2FP.F32.U32 R0, UR7 ;  /* 0x0000000700007c45 */ /* 0x001fca0008201000 */
[----:B------:R-:W-:-:S04]  /*a610*/  FMUL R0, R0, UR6 ;  /* 0x0000000600007c20 */ /* 0x000fc80008400000 */
[----:B------:R0:W0:Y:S01]  /*a620*/  F2I.U32.TRUNC.NTZ R2, R0 ;  /* 0x0000000000027305 */ /* 0x000022000020f000 */
[----:B-1----:R-:W-:Y:S05]  /*a630*/  @!P0 BRA `(.L_x_291) ;  /* 0x0000000000308947 */ /* 0x002fea0003800000 */
        /* <DEDUP_REMOVED lines=12> */
.L_x_291:
[----:B------:R-:W-:Y:S01]  /*a700*/  USHF.R.U64 UR6, UR12, UR15, UR13 ;  /* 0x0000000f0c067299 */ /* 0x000fe2000800120d */
[----:B0-----:R-:W-:Y:S01]  /*a710*/  I2FP.F32.U32 R0, UR19 ;  /* 0x0000001300007c45 */ /* 0x001fe20008201000 */
[----:B------:R-:W-:Y:S01]  /*a720*/  USHF.R.U32.HI UR4, URZ, UR15, UR13 ;  /* 0x0000000f3f047299 */ /* 0x000fe2000801160d */
[----:B------:R-:W-:Y:S01]  /*a730*/  R2UR UR14, R2 ;  /* 0x00000000020e72ca */ /* 0x000fe200000e0000 */
[----:B------:R-:W-:Y:S02]  /*a740*/  UIADD3 UR9, UP0, URZ, -UR6, URZ ;  /* 0x800000063f097290 */ /* 0x000fe4000ff1e03f */
[----:B------:R-:W-:Y:S01]  /*a750*/  FMUL R0, R0, UR18 ;  /* 0x0000001200007c20 */ /* 0x000fe20008400000 */
[----:B------:R-:W-:Y:S01]  /*a760*/  ULDC.64 UR12, c[0x0][0x620] ;  /* 0x00018800000c7ab9 */ /* 0x000fe20000000a00 */
[----:B------:R-:W-:Y:S01]  /*a770*/  UIADD3.X UR4, URZ, ~UR4, URZ, UP0, !UPT ;  /* 0x800000043f047290 */ /* 0x000fe200087fe43f */
[----:B------:R-:W-:Y:S01]  /*a780*/  UMOV UR10, UR16 ;  /* 0x00000010000a7c82 */ /* 0x000fe20008000000 */
[----:B------:R-:W-:-:S02]  /*a790*/  UMOV UR11, UR17 ;  /* 0x00000011000b7c82 */ /* 0x000fc40008000000 */
[----:B------:R-:W0:Y:S01]  /*a7a0*/  F2I.U32.TRUNC.NTZ R0, R0 ;  /* 0x0000000000007305 */ /* 0x000e22000020f000 */
[----:B------:R-:W-:Y:S02]  /*a7b0*/  UIMAD UR4, UR4, UR12, URZ ;  /* 0x0000000c040472a4 */ /* 0x000fe4000f8e023f */
[----:B------:R-:W-:Y:S02]  /*a7c0*/  UIMAD.WIDE.U32 UR10, UR9, UR12, UR10 ;  /* 0x0000000c090a72a5 */ /* 0x000fe4000f8e000a */
[----:B------:R-:W-:Y:S01]  /*a7d0*/  UIMAD UR9, UR9, UR13, UR4 ;  /* 0x0000000d090972a4 */ /* 0x000fe2000f8e0204 */
[----:B------:R-:W-:Y:S01]  /*a7e0*/  ULDC UR22, c[0x0][0x658] ;  /* 0x0001960000167ab9 */ /* 0x000fe20000000800 */
[----:B------:R-:W-:Y:S02]  /*a7f0*/  UMOV UR12, 0xffffffff ;  /* 0xffffffff000c7882 */ /* 0x000fe40000000000 */
[----:B------:R-:W-:Y:S01]  /*a800*/  UIADD3 UR11, UR11, UR9, URZ ;  /* 0x000000090b0b7290 */ /* 0x000fe2000fffe03f */
[----:B------:R-:W-:Y:S01]  /*a810*/  ULDC UR13, c[0x0][0x618] ;  /* 0x00018600000d7ab9 */ /* 0x000fe20000000800 */
[----:B------:R-:W-:Y:S01]  /*a820*/  ULDC.64 UR4, c[0x0][0x640] ;  /* 0x0001900000047ab9 */ /* 0x000fe20000000a00 */
[----:B------:R-:W-:Y:S01]  /*a830*/  USHF.L.U32 UR18, UR12, UR22, URZ ;  /* 0x000000160c127299 */ /* 0x000fe2000800063f */
[----:B------:R-:W-:Y:S01]  /*a840*/  ISETP.NE.U32.AND P0, PT, RZ, UR4, PT ;  /* 0x00000004ff007c0c */ /* 0x000fe2000bf05070 */
[----:B------:R-:W-:Y:S01]  /*a850*/  USHF.R.U64 UR12, UR10, UR13, UR11 ;  /* 0x0000000d0a0c7299 */ /* 0x000fe2000800120b */
[----:B0-----:R-:W-:Y:S01]  /*a860*/  R2UR UR16, R0 ;  /* 0x00000000001072ca */ /* 0x001fe200000e0000 */
[----:B------:R-:W-:Y:S01]  /*a870*/  USHF.R.U32.HI UR10, URZ, UR13, UR11 ;  /* 0x0000000d3f0a7299 */ /* 0x000fe2000801160b */
[----:B------:R-:W-:Y:S01]  /*a880*/  ISETP.NE.AND.EX P0, PT, RZ, UR5, PT, P0 ;  /* 0x00000005ff007c0c */ /* 0x000fe2000bf05300 */
[----:B------:R-:W-:Y:S01]  /*a890*/  ULDC UR17, c[0x0][0x608] ;  /* 0x0001820000117ab9 */ /* 0x000fe20000000800 */
[----:B------:R-:W-:-:S02]  /*a8a0*/  ULOP3.LUT UR23, URZ, UR18, URZ, 0x33, !UPT ;  /* 0x000000123f177292 */ /* 0x000fc4000f8e333f */
[----:B------:R-:W-:Y:S02]  /*a8b0*/  USHF.R.U64 UR18, UR12, UR17, UR10 ;  /* 0x000000110c127299 */ /* 0x000fe4000800120a */
[----:B------:R-:W-:Y:S01]  /*a8c0*/  USHF.R.U32.HI UR10, URZ, UR17, UR10 ;  /* 0x000000113f0a7299 */ /* 0x000fe2000801160a */
[----:B------:R-:W-:Y:S01]  /*a8d0*/  UMOV UR20, 0x1 ;  /* 0x0000000100147882 */ /* 0x000fe20000000000 */
[----:B------:R-:W-:Y:S02]  /*a8e0*/  UIADD3 UR14, -UR14, URZ, URZ ;  /* 0x0000003f0e0e7290 */ /* 0x000fe4000fffe13f */
[----:B------:R-:W-:Y:S02]  /*a8f0*/  USHF.L.U32 UR13, UR20, UR22, URZ ;  /* 0x00000016140d7299 */ /* 0x000fe4000800063f */
[----:B------:R-:W-:Y:S01]  /*a900*/  USHF.R.U64 UR20, UR18, UR22, UR10 ;  /* 0x0000001612147299 */ /* 0x000fe2000800120a */
[----:B------:R-:W-:Y:S01]  /*a910*/  ULDC UR15, c[0x0][0x144] ;  /* 0x00005100000f7ab9 */ /* 0x000fe20000000800 */
[----:B------:R-:W-:Y:S01]  /*a920*/  ULDC UR8, c[0x0][0x600] ;  /* 0x0001800000087ab9 */ /* 0x000fe20000000800 */
[----:B------:R-:W-:-:S02]  /*a930*/  UIADD3 UR21, -UR16, URZ, URZ ;  /* 0x0000003f10157290 */ /* 0x000fc4000fffe13f */
[----:B------:R-:W-:Y:S02]  /*a940*/  USHF.R.U32.HI UR17, URZ, UR22, UR10 ;  /* 0x000000163f117299 */ /* 0x000fe4000801160a */
[----:B------:R-:W-:Y:S02]  /*a950*/  UIADD3 UR9, UR8, -0x1, URZ ;  /* 0xffffffff08097890 */ /* 0x000fe4000fffe03f */
[----:B------:R-:W-:Y:S01]  /*a960*/  UIMAD UR22, UR15, UR14, UR7 ;  /* 0x0000000e0f1672a4 */ /* 0x000fe2000f8e0207 */
[----:B------:R-:W-:Y:S01]  /*a970*/  ULDC UR26, c[0x0][0x148] ;  /* 0x00005200001a7ab9 */ /* 0x000fe20000000800 */
[----:B------:R-:W-:Y:S01]  /*a980*/  ULDC UR24, c[0x0][0x648] ;  /* 0x0001920000187ab9 */ /* 0x000fe20000000800 */
[----:B------:R-:W-:Y:S01]  /*a990*/  ULDC UR25, c[0x0][0x638] ;  /* 0x00018e0000197ab9 */ /* 0x000fe20000000800 */
        /* <DEDUP_REMOVED lines=12> */
.L_x_292:
[----:B------:R-:W-:Y:S01]  /*aa60*/  UISETP.NE.AND UP0, UPT, UR40, URZ, UPT ;  /* 0x0000003f2800728c */ /* 0x000fe2000bf05270 */
[----:B------:R-:W-:Y:S01]  /*aa70*/  IMAD.MOV.U32 R0, RZ, RZ, 0x1 ;  /* 0x00000001ff007424 */ /* 0x000fe200078e00ff */
[----:B------:R-:W-:Y:S01]  /*aa80*/  USHF.R.U64 UR4, UR16, UR24, UR17 ;  /* 0x0000001810047299 */ /* 0x000fe20008001211 */
[----:B------:R-:W-:Y:S01]  /*aa90*/  IMAD.U32 R19, RZ, RZ, UR6 ;  /* 0x00000006ff137e24 */ /* 0x000fe2000f8e00ff */
[----:B------:R-:W-:Y:S02]  /*aaa0*/  ULOP3.LUT UR18, UR18, UR23, URZ, 0xc0, !UPT ;  /* 0x0000001712127292 */ /* 0x000fe4000f8ec03f */
[----:B------:R-:W-:Y:S02]  /*aab0*/  UIADD3 UR5, -UR4, URZ, URZ ;  /* 0x0000003f04057290 */ /* 0x000fe4000fffe13f */
[----:B------:R-:W-:Y:S02]  /*aac0*/  ULOP3.LUT UR9, UR12, UR9, URZ, 0xc0, !UPT ;  /* 0x000000090c097292 */ /* 0x000fe4000f8ec03f */
[----:B------:R-:W-:-:S02]  /*aad0*/  UIMAD UR4, UR13, UR4, UR18 ;  /* 0x000000040d0472a4 */ /* 0x000fc4000f8e0212 */
[----:B------:R-:W-:Y:S02]  /*aae0*/  @UP0 UIMAD UR22, UR26, UR21, UR19 ;  /* 0x000000151a1602a4 */ /* 0x000fe4000f8e0213 */
[----:B------:R-:W-:Y:S01]  /*aaf0*/  UIMAD UR5, UR5, UR25, UR20 ;  /* 0x00000019050572a4 */ /* 0x000fe2000f8e0214 */
[----:B------:R-:W-:Y:S02]  /*ab00*/  ULDC UR7, c[0x0][0x610] ;  /* 0x0001840000077ab9 */ /* 0x000fe40000000800 */
[----:B------:R-:W-:Y:S02]  /*ab10*/  UIMAD UR4, UR4, UR7, UR22 ;  /* 0x00000007040472a4 */ /* 0x000fe4000f8e0216 */
[----:B------:R-:W-:-:S04]  /*ab20*/  UIMAD UR5, UR5, UR8, UR9 ;  /* 0x00000008050572a4 */ /* 0x000fc8000f8e0209 */
[----:B------:R-:W-:Y:S02]  /*ab30*/  USEL UR7, UR5, UR4, !UP0 ;  /* 0x0000000405077287 */ /* 0x000fe4000c000000 */
[----:B------:R-:W-:-:S04]  /*ab40*/  USEL UR4, UR4, UR5, !UP0 ;  /* 0x0000000504047287 */ /* 0x000fc8000c000000 */
[----:B------:R-:W-:Y:S02]  /*ab50*/  IMAD.U32 R2, RZ, RZ, UR7 ;  /* 0x00000007ff027e24 */ /* 0x000fe4000f8e00ff */
[----:B------:R-:W-:-:S07]  /*ab60*/  IMAD.U32 R18, RZ, RZ, UR4 ;  /* 0x00000004ff127e24 */ /* 0x000fce000f8e00ff */
.L_x_290:
[----:B------:R-:W-:Y:S02]  /*ab70*/  LOP3.LUT P0, RZ, R0, 0xff, RZ, 0xc0, !PT ;  /* 0x000000ff00ff7812 */ /* 0x000fe4000780c0ff */
[----:B------:R-:W-:-:S11]  /*ab80*/  LOP3.LUT R172, R172, 0x1, RZ, 0x3c, !PT ;  /* 0x00000001acac7812 */ /* 0x000fd600078e3cff */
[----:B------:R-:W-:Y:S05]  /*ab90*/  @P0 BRA `(.L_x_293) ;  /* 0xffffff6800e80947 */ /* 0x000fea000383ffff */
[----:B------:R-:W-:Y:S05]  /*aba0*/  EXIT ;  /* 0x000000000000794d */ /* 0x000fea0003800000 */
.L_x_16:
[----:B------:R-:W-:-:S08]  /*abb0*/  ISETP.NE.AND P0, PT, RZ, UR6, PT ;  /* 0x00000006ff007c0c */ /* 0x000fd0000bf05270 */
[----:B-----5:R-:W0:-:S00]  /*abc0*/  USETMAXREG.DEALLOC.CTAPOOL 0x28 ;  /* 0x00000028000079c8 */ /* 0x020e0000080e0500 */
[----:B------:R-:W-:Y:S05]  /*abd0*/  @P0 EXIT ;  /* 0x000000000000094d */ /* 0x000fea0003800000 */
[----:B0-----:R-:W-:Y:S01]  /*abe0*/  LOP3.LUT P0, RZ, R0, 0xff, RZ, 0xc0, !PT ;  /* 0x000000ff00ff7812 */ /* 0x001fe2000780c0ff */
[----:B------:R-:W-:Y:S02]  /*abf0*/  IMAD.MOV.U32 R0, RZ, RZ, 0x1 ;  /* 0x00000001ff007424 */ /* 0x000fe400078e00ff */
[----:B------:R-:W-:-:S10]  /*ac00*/  IMAD.MOV.U32 R8, RZ, RZ, RZ ;  /* 0x000000ffff087224 */ /* 0x000fd400078e00ff */
[----:B------:R-:W-:Y:S05]  /*ac10*/  @!P0 BRA `(.L_x_294) ;  /* 0x0000000c00608947 */ /* 0x000fea0003800000 */
[----:B------:R-:W0:Y:S01]  /*ac20*/  S2R R11, SR_CgaCtaId ;  /* 0x00000000000b7919 */ /* 0x000e220000008800 */
[----:B------:R-:W-:Y:S01]  /*ac30*/  LOP3.LUT P0, RZ, R3, 0x1f, RZ, 0xc0, !PT ;  /* 0x0000001f03ff7812 */ /* 0x000fe2000780c0ff */
[----:B------:R-:W-:Y:S01]  /*ac40*/  ULDC UR5, c[0x0][0x658] ;  /* 0x0001960000057ab9 */ /* 0x000fe20000000800 */
[----:B------:R-:W-:Y:S01]  /*ac50*/  UMOV UR6, 0xffffffff ;  /* 0xffffffff00067882 */ /* 0x000fe20000000000 */
[----:B------:R-:W-:Y:S01]  /*ac60*/  BSSY B0, `(.L_x_294) ;  /* 0x00000d3000007945 */ /* 0x000fe20003800000 */
[----:B------:R-:W-:Y:S01]  /*ac70*/  USHF.L.U32 UR6, UR6, UR5, URZ ;  /* 0x0000000506067299 */ /* 0x000fe2000800063f */
[C---:B------:R-:W-:Y:S01]  /*ac80*/  ISETP.NE.AND P3, PT, R4.reuse, RZ, PT ;  /* 0x000000ff0400720c */ /* 0x040fe20003f65270 */
[----:B------:R-:W-:Y:S01]  /*ac90*/  IMAD.MOV.U32 R10, RZ, RZ, 0x1 ;  /* 0x00000001ff0a7424 */ /* 0x000fe200078e00ff */
[----:B------:R-:W-:Y:S01]  /*aca0*/  ISETP.NE.OR P0, PT, R4, RZ, !P0 ;  /* 0x000000ff0400720c */ /* 0x000fe20004705670 */
[----:B------:R-:W-:Y:S01]  /*acb0*/  IMAD.MOV.U32 R0, RZ, RZ, 0x1 ;  /* 0x00000001ff007424 */ /* 0x000fe200078e00ff */
[----:B------:R-:W-:Y:S01]  /*acc0*/  ULDC UR4, c[0x0][0x600] ;  /* 0x0001800000047ab9 */ /* 0x000fe20000000800 */
[----:B------:R-:W-:Y:S01]  /*acd0*/  IMAD.MOV.U32 R8, RZ, RZ, RZ ;  /* 0x000000ffff087224 */ /* 0x000fe200078e00ff */
[----:B------:R-:W-:Y:S01]  /*ace0*/  UMOV UR7, 0x1 ;  /* 0x0000000100077882 */ /* 0x000fe20000000000 */
[----:B------:R-:W-:-:S02]  /*acf0*/  UIADD3 UR21, UR37, 0x1, URZ ;  /* 0x0000000125157890 */ /* 0x000fc4000fffe03f */
[----:B------:R-:W-:Y:S02]  /*ad00*/  ULOP3.LUT UR13, UR42, 0x2, URZ, 0xfc, !UPT ;  /* 0x000000022a0d7892 */ /* 0x000fe4000f8efc3f */
[----:B------:R-:W-:Y:S02]  /*ad10*/  UIADD3 UR4, UR4, -0x1, URZ ;  /* 0xffffffff04047890 */ /* 0x000fe4000fffe03f */
[----:B------:R-:W-:Y:S02]  /*ad20*/  USHF.L.U32 UR5, UR7, UR5, URZ ;  /* 0x0000000507057299 */ /* 0x000fe4000800063f */
[----:B------:R-:W-:Y:S01]  /*ad30*/  ULOP3.LUT UR6, URZ, UR6, URZ, 0x33, !UPT ;  /* 0x000000063f067292 */ /* 0x000fe2000f8e333f */
[----:B------:R-:W-:Y:S01]  /*ad40*/  ULDC.64 UR30, c[0x0][0x198] ;  /* 0x00006600001e7ab9 */ /* 0x000fe20000000a00 */
[C---:B0-----:R-:W-:Y:S02]  /*ad50*/  IMAD.SHL.U32 R9, R11.reuse, 0x80, RZ ;  /* 0x000000800b097824 */ /* 0x041fe400078e00ff */
[----:B------:R-:W-:-:S03]  /*ad60*/  IMAD.SHL.U32 R11, R11, 0x1000, RZ ;  /* 0x000010000b0b7824 */ /* 0x000fc600078e00ff */
[----:B------:R-:W-:-:S07]  /*ad70*/  LOP3.LUT R9, R9, 0x80, RZ, 0xc0, !PT ;  /* 0x0000008009097812 */ /* 0x000fce00078ec0ff */
.L_x_306:
[----:B------:R-:W-:-:S03]  /*ad80*/  UMOV UR7, 0xffffffff ;  /* 0xffffffff00077882 */ /* 0x000fc60000000000 */
[----:B------:R-:W-:Y:S05]  /*ad90*/  BRA.DIV UR7, `(.L_x_295) ;  /* 0x0000000e07d07947 */ /* 0x000fea000b800000 */
[----:B------:R-:W-:-:S13]  /*ada0*/  ELECT P6, URZ, PT ;  /* 0x00000000003f782f */ /* 0x000fda00038c0000 */
.L_x_317:
[----:B------:R-:W0:Y:S01]  /*adb0*/  LDC R3, c[0x0][0x28c] ;  /* 0x0000a300ff037b82 */ /* 0x000e220000000800 */
[----:B------:R-:W-:Y:S01]  /*adc0*/  BSSY B1, `(.L_x_296) ;  /* 0x0000047000017945 */ /* 0x000fe20003800000 */
[----:B0-----:R-:W-:-:S13]  /*add0*/  ISETP.LT.OR P6, PT, R3, 0x1, !P6 ;  /* 0x000000010300780c */ /* 0x001fda00077c1670 */
[----:B------:R-:W-:Y:S05]  /*ade0*/  @P6 BRA `(.L_x_297) ;  /* 0x0000000400106947 */ /* 0x000fea0003800000 */
[----:B------:R-:W-:Y:S02]  /*adf0*/  IMAD R6, R2, 0x100, R9 ;  /* 0x0000010002067824 */ /* 0x000fe400078e0209 */
[----:B------:R-:W-:Y:S02]  /*ae00*/  IMAD.SHL.U32 R18, R18, 0x40, RZ ;  /* 0x0000004012127824 */ /* 0x000fe400078e00ff */
[----:B------:R-:W-:Y:S02]  /*ae10*/  IMAD.MOV.U32 R12, RZ, RZ, RZ ;  /* 0x000000ffff0c7224 */ /* 0x000fe400078e00ff */
[----:B------:R-:W-:Y:S02]  /*ae20*/  IMAD.U32 R14, RZ, RZ, UR21 ;  /* 0x00000015ff0e7e24 */ /* 0x000fe4000f8e00ff */
[----:B------:R-:W-:Y:S02]  /*ae30*/  IMAD.MOV.U32 R2, RZ, RZ, R0 ;  /* 0x000000ffff027224 */ /* 0x000fe400078e0000 */
[----:B------:R-:W-:-:S07]  /*ae40*/  IMAD.MOV.U32 R3, RZ, RZ, R8 ;  /* 0x000000ffff037224 */ /* 0x000fce00078e0008 */
.L_x_301:
[----:B------:R-:W0:Y:S01]  /*ae50*/  S2R R5, SR_CgaCtaId ;  /* 0x0000000000057919 */ /* 0x000e220000008800 */
[----:B------:R-:W-:-:S04]  /*ae60*/  MOV R4, 0x400 ;  /* 0x0000040000047802 */ /* 0x000fc80000000f00 */
[----:B0-----:R-:W-:Y:S02]  /*ae70*/  LEA R13, R5, R4, 0x18 ;  /* 0x00000004050d7211 */ /* 0x001fe400078ec0ff */
[----:B------:R-:W-:Y:S01]  /*ae80*/  SHF.L.U32 R4, R2, 0x1f, RZ ;  /* 0x0000001f02047819 */ /* 0x000fe200000006ff */
[----:B------:R-:W0:Y:S02]  /*ae90*/  @!P3 LDC R5, c[0x0][0x500] ;  /* 0x00014000ff05bb82 */ /* 0x000e240000000800 */
[----:B------:R-:W-:-:S04]  /*aea0*/  IMAD R7, R3, 0x8, R13 ;  /* 0x0000000803077824 */ /* 0x000fc800078e020d */
[----:B------:R-:W1:Y:S02]  /*aeb0*/  SYNCS.PHASECHK.TRANS64.TRYWAIT P1, [R7+URZ+0x10], R4 ;  /* 0x00001004070075a7 */ /* 0x000e64000802017f */
[----:B-1----:R-:W-:Y:S05]  /*aec0*/  @!P1 BRA `(.L_x_298) ;  /* 0x0000000c00a49947 */ /* 0x002fea0003800000 */
.L_x_318:
[----:B------:R-:W-:Y:S01]  /*aed0*/  UPRMT UR7, UR13, 0x9910, URZ ;  /* 0x000099100d077896 */ /* 0x000fe2000800003f */
[----:B0-----:R0:W-:Y:S03]  /*aee0*/  @!P3 SYNCS.ARRIVE.TRANS64 RZ, [R7+URZ], R5 ;  /* 0x0000000507ffb9a7 */ /* 0x0011e6000800003f */
[----:B------:R-:W-:-:S06]  /*aef0*/  UISETP.NE.AND UP0, UPT, UR7, 0x2, UPT ;  /* 0x000000020700788c */ /* 0x000fcc000bf05270 */
[----:B------:R-:W-:-:S13]  /*af00*/  PLOP3.LUT P1, PT, PT, PT, UP0, 0x80, 0x0 ;  /* 0x000000000000781c */ /* 0x000fda0003f2f008 */
[----:B0-----:R-:W-:Y:S05]  /*af10*/  @P1 BRA `(.L_x_299) ;  /* 0x0000000000041947 */ /* 0x001fea0003800000 */
[----:B------:R-:W-:Y:S01]  /*af20*/  BPT.TRAP 0x1 ;  /* 0x000000040000795c */ /* 0x000fe20000300000 */
.L_x_299:
[----:B------:R-:W-:Y:S05]  /*af30*/  @P0 BRA `(.L_x_300) ;  /* 0x0000000000040947 */ /* 0x000fea0003800000 */
[----:B------:R-:W-:Y:S01]  /*af40*/  BPT.TRAP 0x1 ;  /* 0x000000040000795c */ /* 0x000fe20000300000 */
.L_x_300:
[----:B-1----:R-:W-:Y:S01]  /*af50*/  IMAD.SHL.U32 R4, R3, 0x4000, RZ ;  /* 0x0000400003047824 */ /* 0x002fe200078e00ff */
[----:B------:R-:W-:Y:S01]  /*af60*/  R2UR UR34, R12 ;  /* 0x000000000c2272ca */ /* 0x000fe200000e0000 */
[----:B------:R-:W-:Y:S01]  /*af70*/  VIADD R14, R14, 0xffffffff ;  /* 0xffffffff0e0e7836 */ /* 0x000fe20000000000 */
[----:B------:R-:W-:Y:S01]  /*af80*/  R2UR UR33, R7 ;  /* 0x00000000072172ca */ /* 0x000fe200000e0000 */
[----:B------:R-:W-:Y:S01]  /*af90*/  IMAD.IADD R5, R13, 0x1, R4 ;  /* 0x000000010d057824 */ /* 0x000fe200078e0204 */
[----:B------:R-:W-:Y:S01]  /*afa0*/  LOP3.LUT R4, R4, 0x1000, R11, 0xf8, !PT ;  /* 0x0000100004047812 */ /* 0x000fe200078ef80b */
[----:B------:R-:W-:Y:S01]  /*afb0*/  UIADD3 UR14, UP0, UR30, 0xf0, URZ ;  /* 0x000000f01e0e7890 */ /* 0x000fe2000ff1e03f */
[----:B------:R-:W-:Y:S01]  /*afc0*/  R2UR UR36, R19 ;  /* 0x00000000132472ca */ /* 0x000fe200000e0000 */
[----:B------:R-:W-:Y:S01]  /*afd0*/  UIADD3 UR44, UP1, UR30, 0x1f0, URZ ;  /* 0x000001f01e2c7890 */ /* 0x000fe2000ff3e03f */
[----:B------:R-:W-:Y:S01]  /*afe0*/  R2UR UR24, R5 ;  /* 0x00000000051872ca */ /* 0x000fe200000e0000 */
[----:B------:R-:W-:Y:S01]  /*aff0*/  IMAD R4, R4, 0x4, R13 ;  /* 0x0000000404047824 */ /* 0x000fe200078e020d */
[----:B------:R-:W-:Y:S01]  /*b000*/  R2UR UR35, R18 ;  /* 0x00000000122372ca */ /* 0x000fe200000e0000 */
[----:B------:R-:W-:Y:S01]  /*b010*/  UIADD3.X UR15, URZ, UR31, URZ, UP0, !UPT ;  /* 0x0000001f3f0f7290 */ /* 0x000fe200087fe43f */
[----:B------:R-:W-:Y:S01]  /*b020*/  R2UR UR19, R6 ;  /* 0x00000000061372ca */ /* 0x000fe200000e0000 */
[----:B------:R-:W-:Y:S01]  /*b030*/  UIADD3 UR26, UR34, 0x20, URZ ;  /* 0x00000020221a7890 */ /* 0x000fe2000fffe03f */
[----:B------:R-:W-:Y:S01]  /*b040*/  R2UR UR8, R4 ;  /* 0x00000000040872ca */ /* 0x000fe200000e0000 */
[----:B------:R-:W-:Y:S01]  /*b050*/  UIADD3.X UR45, URZ, UR31, URZ, UP1, !UPT ;  /* 0x0000001f3f2d7290 */ /* 0x000fe20008ffe43f */
[----:B------:R-:W-:Y:S01]  /*b060*/  ISETP.GT.AND P2, PT, R14, 0x1, PT ;  /* 0x000000010e00780c */ /* 0x000fe20003f44270 */
[----:B------:R-:W-:Y:S01]  /*b070*/  VIADD R3, R3, 0x1 ;  /* 0x0000000103037836 */ /* 0x000fe20000000000 */
[----:B------:R-:W-:Y:S01]  /*b080*/  UMOV UR22, 0x0 ;  /* 0x0000000000167882 */ /* 0x000fe20000000000 */
[----:B------:R-:W-:Y:S01]  /*b090*/  UMOV UR23, 0x10000000 ;  /* 0x1000000000177882 */ /* 0x000fe20000000000 */
[----:B------:R-:W-:Y:S01]  /*b0a0*/  UMOV UR25, UR33 ;  /* 0x0000002100197c82 */ /* 0x000fe20008000000 */
[----:B------:R-:W-:Y:S01]  /*b0b0*/  UIADD3 UR32, UR24, 0x100, URZ ;  /* 0x0000010018207890 */ /* 0x000fe2000fffe03f */
[----:B------:R-:W-:Y:S01]  /*b0c0*/  ISETP.NE.AND P1, PT, R3, 0x2, PT ;  /* 0x000000020300780c */ /* 0x000fe20003f25270 */
[----:B------:R-:W-:Y:S01]  /*b0d0*/  UIADD3 UR24, UR24, 0x2100, URZ ;  /* 0x0000210018187890 */ /* 0x000fe2000fffe03f */
[----:B------:R-:W-:Y:S01]  /*b0e0*/  VIADD R12, R12, 0x40 ;  /* 0x000000400c0c7836 */ /* 0x000fe20000000000 */
[----:B------:R-:W-:Y:S01]  /*b0f0*/  UMOV UR28, UR36 ;  /* 0x00000024001c7c82 */ /* 0x000fe20008000000 */
[----:B------:R-:W-:Y:S01]  /*b100*/  UMOV UR27, UR35 ;  /* 0x00000023001b7c82 */ /* 0x000fe20008000000 */
[----:B------:R-:W-:Y:S01]  /*b110*/  UIADD3 UR16, UR8, 0x8100, URZ ;  /* 0x0000810008107890 */ /* 0x000fe2000fffe03f */
[----:B------:R-:W-:Y:S01]  /*b120*/  SEL R5, RZ, 0x1, P1 ;  /* 0x00000001ff057807 */ /* 0x000fe20000800000 */
[----:B------:R-:W-:Y:S01]  /*b130*/  UIADD3 UR8, UR8, 0x10100, URZ ;  /* 0x0001010008087890 */ /* 0x000fe2000fffe03f */
[----:B------:R0:W-:Y:S01]  /*b140*/  UTMALDG.3D [UR32], [UR14], desc[UR22] ;  /* 0x000016200e0075b4 */ /* 0x0001e20008011000 */
[----:B------:R-:W-:Y:S01]  /*b150*/  UMOV UR7, 0x30000 ;  /* 0x0003000000077882 */ /* 0x000fe20000000000 */
[----:B------:R-:W-:Y:S01]  /*b160*/  UMOV UR17, UR33 ;  /* 0x0000002100117c82 */ /* 0x000fe20008000000 */
[----:B------:R-:W-:Y:S01]  /*b170*/  UMOV UR18, UR34 ;  /* 0x0000002200127c82 */ /* 0x000fe20008000000 */
[----:B------:R-:W-:Y:S01]  /*b180*/  UMOV UR20, UR36 ;  /* 0x0000002400147c82 */ /* 0x000fe20008000000 */
[----:B------:R-:W-:Y:S01]  /*b190*/  UMOV UR9, UR33 ;  /* 0x0000002100097c82 */ /* 0x000fe20008000000 */
[----:B------:R-:W-:Y:S01]  /*b1a0*/  UMOV UR11, UR19 ;  /* 0x00000013000b7c82 */ /* 0x000fe20008000000 */
[----:B------:R-:W-:Y:S01]  /*b1b0*/  UMOV UR12, UR36 ;  /* 0x00000024000c7c82 */ /* 0x000fe20008000000 */
[----:B------:R0:W-:Y:S01]  /*b1c0*/  UTMALDG.3D [UR24], [UR14], desc[UR22] ;  /* 0x000016180e0075b4 */ /* 0x0001e20008011000 */
[----:B------:R-:W-:Y:S01]  /*b1d0*/  UMOV UR10, UR26 ;  /* 0x0000001a000a7c82 */ /* 0x000fe20008000000 */
[----:B------:R-:W-:-:S02]  /*b1e0*/  LOP3.LUT R2, R2, R5, RZ, 0x3c, !PT ;  /* 0x0000000502027212 */ /* 0x000fc400078e3cff */
[----:B------:R-:W-:Y:S01]  /*b1f0*/  SEL R3, R3, RZ, P1 ;  /* 0x000000ff03037207 */ /* 0x000fe20000800000 */
[----:B------:R0:W-:Y:S01]  /*b200*/  UTMALDG.3D.MULTICAST [UR16], [UR44], UR7, desc[UR22] ;  /* 0x000016102c0073b4 */ /* 0x0001e20008011807 */
[----:B------:R0:W-:Y:S02]  /*b210*/  UTMALDG.3D.MULTICAST [UR8], [UR44], UR7, desc[UR22] ;  /* 0x000016082c0073b4 */ /* 0x0001e40008011807 */
[----:B0-----:R-:W-:Y:S05]  /*b220*/  @P2 BRA `(.L_x_301) ;  /* 0xfffffffc00082947 */ /* 0x001fea000383ffff */
.L_x_297:
[----:B------:R-:W-:Y:S05]  /*b230*/  BSYNC B1 ;  /* 0x0000000000017941 */ /* 0x000fea0003800000 */
.L_x_296:
[----:B------:R-:W-:Y:S01]  /*b240*/  LOP3.LUT P4, RZ, R10, 0xff, RZ, 0xc0, !PT ;  /* 0x000000ff0aff7812 */ /* 0x000fe2000788c0ff */
[----:B------:R-:W-:Y:S01]  /*b250*/  VIADD R8, R8, UR37 ;  /* 0x0000002508087c36 */ /* 0x000fe20008000000 */
[----:B------:R-:W-:Y:S01]  /*b260*/  ULDC.64 UR8, c[0x0][0x650] ;  /* 0x0001940000087ab9 */ /* 0x000fe20000000a00 */
[----:B------:R-:W-:Y:S01]  /*b270*/  BSSY B1, `(.L_x_302) ;  /* 0x000006f000017945 */ /* 0x000fe20003800000 */
[----:B------:R-:W-:Y:S01]  /*b280*/  IMAD.MOV.U32 R18, RZ, RZ, -0x1 ;  /* 0xffffffffff127424 */ /* 0x000fe200078e00ff */
[----:B------:R-:W-:Y:S01]  /*b290*/  PRMT R10, RZ, 0x7610, R10 ;  /* 0x00007610ff0a7816 */ /* 0x000fe2000000000a */
[----:B------:R-:W-:Y:S01]  /*b2a0*/  IMAD.MOV.U32 R19, RZ, RZ, -0x1 ;  /* 0xffffffffff137424 */ /* 0x000fe200078e00ff */
[C---:B------:R-:W-:Y:S02]  /*b2b0*/  ISETP.GT.U32.AND P1, PT, R8.reuse, 0x1, PT ;  /* 0x000000010800780c */ /* 0x040fe40003f24070 */
[----:B------:R-:W-:Y:S02]  /*b2c0*/  SHF.R.U32.HI R2, RZ, 0x1, R8 ;  /* 0x00000001ff027819 */ /* 0x000fe40000011608 */
[----:B------:R-:W-:-:S02]  /*b2d0*/  LOP3.LUT R8, R8, 0x1, RZ, 0xc0, !PT ;  /* 0x0000000108087812 */ /* 0x000fc400078ec0ff */
[----:B------:R-:W0:Y:S01]  /*b2e0*/  @P4 S2R R4, SR_CgaCtaId ;  /* 0x0000000000044919 */ /* 0x000e220000008800 */
[----:B------:R-:W-:Y:S02]  /*b2f0*/  @P4 MOV R3, 0x400 ;  /* 0x0000040000034802 */ /* 0x000fe40000000f00 */
[----:B------:R-:W-:-:S04]  /*b300*/  LOP3.LUT R2, R2, 0x1, RZ, 0xc0, !PT ;  /* 0x0000000102027812 */ /* 0x000fc800078ec0ff */
[----:B------:R-:W-:Y:S02]  /*b310*/  ISETP.NE.U32.AND P2, PT, R2, 0x1, PT ;  /* 0x000000010200780c */ /* 0x000fe40003f45070 */
[----:B0-----:R-:W-:Y:S01]  /*b320*/  @P4 LEA R3, R4, R3, 0x18 ;  /* 0x0000000304034211 */ /* 0x001fe200078ec0ff */
[----:B------:R-:W-:-:S03]  /*b330*/  IMAD.U32 R4, RZ, RZ, UR37 ;  /* 0x00000025ff047e24 */ /* 0x000fc6000f8e00ff */
[----:B------:R0:W-:Y:S01]  /*b340*/  @P4 SYNCS.ARRIVE.TRANS64.A1T0 RZ, [R3+URZ+0x58], RZ ;  /* 0x000058ff03ff49a7 */ /* 0x0001e2000810003f */
[----:B------:R-:W-:Y:S02]  /*b350*/  IADD3 R16, P4, R16, UR38, RZ ;  /* 0x0000002610107c10 */ /* 0x000fe4000ff9e0ff */
[----:B------:R-:W-:Y:S02]  /*b360*/  ISETP.LT.U32.AND P1, PT, R4, 0x2, P1 ;  /* 0x000000020400780c */ /* 0x000fe40000f21070 */
[----:B------:R-:W-:Y:S02]  /*b370*/  IADD3.X R17, R17, UR41, RZ, P4, !PT ;  /* 0x0000002911117c10 */ /* 0x000fe4000a7fe4ff */
[----:B------:R-:W-:Y:S02]  /*b380*/  ISETP.GE.U32.AND P4, PT, R16, UR8, PT ;  /* 0x0000000810007c0c */ /* 0x000fe4000bf86070 */
[----:B0-----:R-:W-:Y:S02]  /*b390*/  SEL R3, RZ, 0x1, !P1 ;  /* 0x00000001ff037807 */ /* 0x001fe40004800000 */
[----:B------:R-:W-:-:S02]  /*b3a0*/  ISETP.GE.U32.AND.EX P1, PT, R17, UR9, PT, P4 ;  /* 0x0000000911007c0c */ /* 0x000fc4000bf26140 */
[----:B------:R-:W-:-:S04]  /*b3b0*/  ISETP.GT.U32.AND P2, PT, R4, 0x1, !P2 ;  /* 0x000000010400780c */ /* 0x000fc80005744070 */
[----:B------:R-:W-:-:S04]  /*b3c0*/  SEL R2, RZ, 0x1, !P2 ;  /* 0x00000001ff027807 */ /* 0x000fc80005000000 */
[--C-:B------:R-:W-:Y:S01]  /*b3d0*/  LOP3.LUT R0, R2, R0, R3.reuse, 0x96, !PT ;  /* 0x0000000002007212 */ /* 0x100fe200078e9603 */
[----:B------:R-:W-:Y:S01]  /*b3e0*/  IMAD.MOV.U32 R2, RZ, RZ, -0x1 ;  /* 0xffffffffff027424 */ /* 0x000fe200078e00ff */
[----:B------:R-:W-:Y:S01]  /*b3f0*/  PRMT R3, RZ, 0x7610, R3 ;  /* 0x00007610ff037816 */ /* 0x000fe20000000003 */
[----:B------:R-:W-:Y:S06]  /*b400*/  @P1 BRA `(.L_x_303) ;  /* 0x0000000400541947 */ /* 0x000fec0003800000 */
[----:B------:R-:W0:Y:S01]  /*b410*/  S2UR UR7, SR_CTAID.X ;  /* 0x00000000000779c3 */ /* 0x000e220000002500 */
[----:B------:R-:W-:Y:S01]  /*b420*/  ULDC.64 UR8, c[0x0][0x628] ;  /* 0x00018a0000087ab9 */ /* 0x000fe20000000a00 */
[----:B------:R-:W-:Y:S01]  /*b430*/  ULDC UR10, c[0x0][0x150] ;  /* 0x00005400000a7ab9 */ /* 0x000fe20000000800 */
[----:B------:R-:W-:Y:S01]  /*b440*/  ISETP.NE.U32.AND P1, PT, RZ, UR8, PT ;  /* 0x00000008ff007c0c */ /* 0x000fe2000bf25070 */
[----:B------:R-:W-:Y:S01]  /*b450*/  ULDC UR11, c[0x0][0x630] ;  /* 0x00018c00000b7ab9 */ /* 0x000fe20000000800 */
[----:B------:R-:W-:Y:S01]  /*b460*/  ULDC UR14, c[0x0][0x154] ;  /* 0x00005500000e7ab9 */ /* 0x000fe20000000800 */
[----:B------:R-:W-:Y:S01]  /*b470*/  IMAD.MOV.U32 R2, RZ, RZ, R16 ;  /* 0x000000ffff027224 */ /* 0x000fe200078e0010 */
[----:B------:R-:W-:Y:S01]  /*b480*/  ISETP.NE.AND.EX P1, PT, RZ, UR9, PT, P1 ;  /* 0x00000009ff007c0c */ /* 0x000fe2000bf25310 */
[----:B------:R-:W1:Y:S01]  /*b490*/  S2UR UR12, SR_CTAID.Y ;  /* 0x00000000000c79c3 */ /* 0x000e620000002600 */
[----:B0-----:R-:W-:-:S05]  /*b4a0*/  I2FP.F32.U32 R3, UR7 ;  /* 0x0000000700037c45 */ /* 0x001fca0008201000 */
[----:B------:R-:W-:Y:S01]  /*b4b0*/  FMUL R12, R3, UR10 ;  /* 0x0000000a030c7c20 */ /* 0x000fe20008400000 */
[----:B------:R-:W-:-:S05]  /*b4c0*/  IMAD.MOV.U32 R3, RZ, RZ, R17 ;  /* 0x000000ffff037224 */ /* 0x000fca00078e0011 */
[----:B------:R-:W-:Y:S05]  /*b4d0*/  @!P1 BRA `(.L_x_304) ;  /* 0x0000000000289947 */ /* 0x000fea0003800000 */
[----:B------:R-:W-:Y:S02]  /*b4e0*/  ULDC UR10, c[0x0][0x634] ;  /* 0x00018d00000a7ab9 */ /* 0x000fe40000000800 */
[----:B------:R-:W-:-:S05]  /*b4f0*/  IADD3 R7, P1, R16, UR10, RZ ;  /* 0x0000000a10077c10 */ /* 0x000fca000ff3e0ff */
[----:B------:R-:W-:-:S04]  /*b500*/  IMAD.X R13, RZ, RZ, R17, P1 ;  /* 0x000000ffff0d7224 */ /* 0x000fc800008e0611 */
[----:B------:R-:W-:-:S04]  /*b510*/  IMAD.WIDE.U32 R4, R13, UR8, RZ ;  /* 0x000000080d047c25 */ /* 0x000fc8000f8e00ff */
[----:B------:R-:W-:-:S04]  /*b520*/  IMAD.WIDE.U32 R4, P1, R7, UR9, R4 ;  /* 0x0000000907047c25 */ /* 0x000fc8000f820004 */
[----:B------:R-:W-:-:S04]  /*b530*/  IMAD.WIDE.U32 R6, R7, UR8, RZ ;  /* 0x0000000807067c25 */ /* 0x000fc8000f8e00ff */
[----:B------:R-:W-:Y:S01]  /*b540*/  IMAD.X R3, RZ, RZ, RZ, P1 ;  /* 0x000000ffff037224 */ /* 0x000fe200008e06ff */
[----:B------:R-:W-:Y:S01]  /*b550*/  IADD3 RZ, P1, R7, R4, RZ ;  /* 0x0000000407ff7210 */ /* 0x000fe20007f3e0ff */
[----:B------:R-:W-:-:S04]  /*b560*/  IMAD.MOV.U32 R2, RZ, RZ, R5 ;  /* 0x000000ffff027224 */ /* 0x000fc800078e0005 */
[----:B------:R-:W-:-:S08]  /*b570*/  IMAD.WIDE.U32.X R2, R13, UR9, R2, P1 ;  /* 0x000000090d027c25 */ /* 0x000fd000088e0402 */
.L_x_304:
[--C-:B------:R-:W-:Y:S01]  /*b580*/  SHF.R.U64 R19, R2, UR11, R3.reuse ;  /* 0x0000000b02137c19 */ /* 0x100fe20008001203 */
[----:B------:R-:W0:Y:S01]  /*b590*/  F2I.U32.TRUNC.NTZ R12, R12 ;  /* 0x0000000c000c7305 */ /* 0x000e22000020f000 */
[----:B------:R-:W-:Y:S01]  /*b5a0*/  SHF.R.U32.HI R2, RZ, UR11, R3 ;  /* 0x0000000bff027c19 */ /* 0x000fe20008011603 */
[----:B------:R-:W-:Y:S01]  /*b5b0*/  ULDC.64 UR8, c[0x0][0x620] ;  /* 0x0001880000087ab9 */ /* 0x000fe20000000a00 */
[----:B------:R-:W-:Y:S01]  /*b5c0*/  IADD3 R5, P1, RZ, -R19, RZ ;  /* 0x80000013ff057210 */ /* 0x000fe20007f3e0ff */
[----:B------:R-:W-:Y:S01]  /*b5d0*/  ULDC UR11, c[0x0][0x658] ;  /* 0x00019600000b7ab9 */ /* 0x000fe20000000800 */
[----:B-1----:R-:W-:Y:S01]  /*b5e0*/  I2FP.F32.U32 R4, UR12 ;  /* 0x0000000c00047c45 */ /* 0x002fe20008201000 */
[----:B------:R-:W-:Y:S02]  /*b5f0*/  ULDC UR16, c[0x0][0x648] ;  /* 0x0001920000107ab9 */ /* 0x000fe40000000800 */
[----:B------:R-:W-:Y:S02]  /*b600*/  IMAD.X R2, RZ, RZ, ~R2, P1 ;  /* 0x000000ffff027224 */ /* 0x000fe400008e0e02 */
[----:B------:R-:W-:Y:S01]  /*b610*/  FMUL R6, R4, UR14 ;  /* 0x0000000e04067c20 */ /* 0x000fe20008400000 */
[----:B------:R-:W-:Y:S01]  /*b620*/  ULDC.64 UR14, c[0x0][0x640] ;  /* 0x00019000000e7ab9 */ /* 0x000fe20000000a00 */
[----:B------:R-:W-:Y:S01]  /*b630*/  IMAD R4, R2, UR8, RZ ;  /* 0x0000000802047c24 */ /* 0x000fe2000f8e02ff */
[----:B------:R-:W-:Y:S01]  /*b640*/  ISETP.NE.U32.AND P1, PT, RZ, UR14, PT ;  /* 0x0000000eff007c0c */ /* 0x000fe2000bf25070 */
[C---:B------:R-:W-:Y:S01]  /*b650*/  IMAD.WIDE.U32 R2, R5.reuse, UR8, R16 ;  /* 0x0000000805027c25 */ /* 0x040fe2000f8e0010 */
[----:B0-----:R-:W-:Y:S01]  /*b660*/  R2UR UR8, R12 ;  /* 0x000000000c0872ca */ /* 0x001fe200000e0000 */
[----:B------:R-:W0:Y:S01]  /*b670*/  F2I.U32.TRUNC.NTZ R6, R6 ;  /* 0x0000000600067305 */ /* 0x000e22000020f000 */
[----:B------:R-:W1:Y:S01]  /*b680*/  LDC R12, c[0x0][0x610] ;  /* 0x00018400ff0c7b82 */ /* 0x000e620000000800 */
[----:B------:R-:W-:Y:S01]  /*b690*/  IMAD R5, R5, UR9, R4 ;  /* 0x0000000905057c24 */ /* 0x000fe2000f8e0204 */
[----:B------:R-:W-:Y:S01]  /*b6a0*/  ULDC UR9, c[0x0][0x618] ;  /* 0x0001860000097ab9 */ /* 0x000fe20000000800 */
[----:B------:R-:W-:-:S02]  /*b6b0*/  ISETP.NE.AND.EX P1, PT, RZ, UR15, PT, P1 ;  /* 0x0000000fff007c0c */ /* 0x000fc4000bf25310 */
[----:B------:R-:W-:-:S05]  /*b6c0*/  IMAD.IADD R3, R3, 0x1, R5 ;  /* 0x0000000103037824 */ /* 0x000fca00078e0205 */
[--C-:B------:R-:W-:Y:S02]  /*b6d0*/  SHF.R.U64 R14, R2, UR9, R3.reuse ;  /* 0x00000009020e7c19 */ /* 0x100fe40008001203 */
[----:B------:R-:W-:Y:S01]  /*b6e0*/  SHF.R.U32.HI R3, RZ, UR9, R3 ;  /* 0x00000009ff037c19 */ /* 0x000fe20008011603 */
[----:B------:R-:W-:Y:S01]  /*b6f0*/  ULDC UR9, c[0x0][0x608] ;  /* 0x0001820000097ab9 */ /* 0x000fe20000000800 */
[----:B0-----:R-:W-:Y:S02]  /*b700*/  R2UR UR10, R6 ;  /* 0x00000000060a72ca */ /* 0x001fe400000e0000 */
[--C-:B------:R-:W-:Y:S02]  /*b710*/  SHF.R.U64 R15, R14, UR9, R3.reuse ;  /* 0x000000090e0f7c19 */ /* 0x100fe40008001203 */
[----:B------:R-:W-:Y:S01]  /*b720*/  SHF.R.U32.HI R2, RZ, UR9, R3 ;  /* 0x00000009ff027c19 */ /* 0x000fe20008011603 */
[----:B------:R-:W-:-:S03]  /*b730*/  UIADD3 UR9, -UR8, URZ, URZ ;  /* 0x0000003f08097290 */ /* 0x000fc6000fffe13f */
[--C-:B------:R-:W-:Y:S01]  /*b740*/  SHF.R.U64 R21, R15, UR11, R2.reuse ;  /* 0x0000000b0f157c19 */ /* 0x100fe20008001202 */
[----:B------:R-:W-:Y:S01]  /*b750*/  ULDC UR8, c[0x0][0x144] ;  /* 0x0000510000087ab9 */ /* 0x000fe20000000800 */
[----:B------:R-:W-:-:S03]  /*b760*/  SHF.R.U32.HI R3, RZ, UR11, R2 ;  /* 0x0000000bff037c19 */ /* 0x000fc60008011602 */
[----:B------:R-:W-:Y:S01]  /*b770*/  IMAD.MOV.U32 R2, RZ, RZ, R21 ;  /* 0x000000ffff027224 */ /* 0x000fe200078e0015 */
[----:B------:R-:W-:Y:S06]  /*b780*/  @!P1 BRA `(.L_x_305) ;  /* 0x0000000000289947 */ /* 0x000fec0003800000 */
        /* <DEDUP_REMOVED lines=10> */
.L_x_305:
[----:B------:R-:W-:Y:S01]  /*b830*/  UISETP.NE.AND UP0, UPT, UR40, URZ, UPT ;  /* 0x0000003f2800728c */ /* 0x000fe2000bf05270 */
[----:B------:R-:W-:Y:S01]  /*b840*/  SHF.R.U64 R3, R2, UR16, R3 ;  /* 0x0000001002037c19 */ /* 0x000fe20008001203 */
[----:B------:R-:W-:Y:S01]  /*b850*/  UIADD3 UR10, -UR10, URZ, URZ ;  /* 0x0000003f0a0a7290 */ /* 0x000fe2000fffe13f */
[----:B------:R-:W-:Y:S01]  /*b860*/  LOP3.LUT R2, R15, UR6, RZ, 0xc0, !PT ;  /* 0x000000060f027c12 */ /* 0x000fe2000f8ec0ff */
[----:B------:R-:W-:Y:S01]  /*b870*/  UIMAD UR7, UR8, UR9, UR7 ;  /* 0x00000009080772a4 */ /* 0x000fe2000f8e0207 */
[----:B------:R-:W-:Y:S01]  /*b880*/  LOP3.LUT R5, R14, UR4, RZ, 0xc0, !PT ;  /* 0x000000040e057c12 */ /* 0x000fe2000f8ec0ff */
[----:B------:R-:W-:Y:S01]  /*b890*/  IMAD.MOV R4, RZ, RZ, -R3 ;  /* 0x000000ffff047224 */ /* 0x000fe200078e0a03 */
[----:B------:R-:W-:Y:S01]  /*b8a0*/  ULDC UR8, c[0x0][0x148] ;  /* 0x0000520000087ab9 */ /* 0x000fe20000000800 */
[----:B------:R-:W-:Y:S01]  /*b8b0*/  IMAD R3, R3, UR5, R2 ;  /* 0x0000000503037c24 */ /* 0x000fe2000f8e0202 */
[----:B------:R-:W-:Y:S02]  /*b8c0*/  PLOP3.LUT P1, PT, PT, PT, UP0, 0x80, 0x0 ;  /* 0x000000000000781c */ /* 0x000fe40003f2f008 */
[----:B------:R-:W-:-:S03]  /*b8d0*/  @UP0 UIMAD UR7, UR8, UR10, UR12 ;  /* 0x0000000a080702a4 */ /* 0x000fc6000f8e020c */
[----:B------:R-:W-:Y:S02]  /*b8e0*/  ULDC UR8, c[0x0][0x638] ;  /* 0x00018e0000087ab9 */ /* 0x000fe40000000800 */
[----:B------:R-:W-:Y:S02]  /*b8f0*/  IMAD R2, R4, UR8, R21 ;  /* 0x0000000804027c24 */ /* 0x000fe4000f8e0215 */
[----:B-1----:R-:W-:Y:S01]  /*b900*/  IMAD R12, R3, R12, UR7 ;  /* 0x00000007030c7e24 */ /* 0x002fe2000f8e020c */
[----:B------:R-:W-:Y:S01]  /*b910*/  ULDC UR7, c[0x0][0x600] ;  /* 0x0001800000077ab9 */ /* 0x000fe20000000800 */
[----:B------:R-:W-:Y:S02]  /*b920*/  IMAD.MOV.U32 R3, RZ, RZ, 0x1 ;  /* 0x00000001ff037424 */ /* 0x000fe400078e00ff */
[----:B------:R-:W-:-:S05]  /*b930*/  IMAD R5, R2, UR7, R5 ;  /* 0x0000000702057c24 */ /* 0x000fca000f8e0205 */
[----:B------:R-:W-:Y:S02]  /*b940*/  SEL R2, R5, R12, !P1 ;  /* 0x0000000c05027207 */ /* 0x000fe40004800000 */
[----:B------:R-:W-:-:S07]  /*b950*/  SEL R18, R12, R5, !P1 ;  /* 0x000000050c127207 */ /* 0x000fce0004800000 */
.L_x_303:
[----:B------:R-:W-:Y:S05]  /*b960*/  BSYNC B1 ;  /* 0x0000000000017941 */ /* 0x000fea0003800000 */
.L_x_302:
[----:B------:R-:W-:-:S13]  /*b970*/  LOP3.LUT P1, RZ, R3, 0xff, RZ, 0xc0, !PT ;  /* 0x000000ff03ff7812 */ /* 0x000fda000782c0ff */
[----:B------:R-:W-:Y:S05]  /*b980*/  @P1 BRA `(.L_x_306) ;  /* 0xfffffff000fc1947 */ /* 0x000fea000383ffff */
[----:B------:R-:W-:Y:S05]  /*b990*/  BSYNC B0 ;  /* 0x0000000000007941 */ /* 0x000fea0003800000 */
.L_x_294:
[----:B------:R-:W-:-:S03]  /*b9a0*/  UMOV UR7, 0xffffffff ;  /* 0xffffffff00077882 */ /* 0x000fc60000000000 */
[----:B------:R-:W-:Y:S05]  /*b9b0*/  BRA.DIV UR7, `(.L_x_307) ;  /* 0x0000000207fc7947 */ /* 0x000fea000b800000 */
[----:B------:R-:W-:-:S13]  /*b9c0*/  ELECT P6, URZ, PT ;  /* 0x00000000003f782f */ /* 0x000fda00038c0000 */
.L_x_321:
[----:B------:R-:W-:Y:S04]  /*b9d0*/  BSSY B0, `(.L_x_308) ;  /* 0x000001a000007945 */ /* 0x000fe80003800000 */
[----:B------:R-:W-:Y:S05]  /*b9e0*/  @!P6 BRA `(.L_x_309) ;  /* 0x000000000060e947 */ /* 0x000fea0003800000 */
[----:B------:R-:W-:-:S04]  /*b9f0*/  ULOP3.LUT UR7, UR42, 0x2, URZ, 0xfc, !UPT ;  /* 0x000000022a077892 */ /* 0x000fc8000f8efc3f */
[----:B------:R-:W-:-:S06]  /*ba00*/  UISETP.NE.AND UP0, UPT, UR7, 0x3, UPT ;  /* 0x000000030700788c */ /* 0x000fcc000bf05270 */
[----:B------:R-:W-:-:S13]  /*ba10*/  PLOP3.LUT P0, PT, PT, PT, UP0, 0x80, 0x0 ;  /* 0x000000000000781c */ /* 0x000fda0003f0f008 */
[----:B------:R-:W-:Y:S05]  /*ba20*/  @!P0 BRA `(.L_x_310) ;  /* 0x0000000000048947 */ /* 0x000fea0003800000 */
[----:B------:R-:W-:Y:S01]  /*ba30*/  BPT.TRAP 0x1 ;  /* 0x000000040000795c */ /* 0x000fe20000300000 */
.L_x_310:
[----:B------:R-:W0:Y:S01]  /*ba40*/  S2R R3, SR_CgaCtaId ;  /* 0x0000000000037919 */ /* 0x000e220000008800 */
[----:B------:R-:W-:-:S04]  /*ba50*/  MOV R2, 0x400 ;  /* 0x0000040000027802 */ /* 0x000fc80000000f00 */
[----:B0-----:R-:W-:Y:S02]  /*ba60*/  LEA R3, R3, R2, 0x18 ;  /* 0x0000000203037211 */ /* 0x001fe400078ec0ff */
[----:B------:R-:W-:-:S03]  /*ba70*/  SHF.L.U32 R2, R0, 0x1f, RZ ;  /* 0x0000001f00027819 */ /* 0x000fc600000006ff */
[----:B------:R-:W-:-:S04]  /*ba80*/  VIADD R3, R3, 0x10 ;  /* 0x0000001003037836 */ /* 0x000fc80000000000 */
[C---:B------:R-:W-:Y:S02]  /*ba90*/  IMAD R7, R8.reuse, 0x8, R3 ;  /* 0x0000000808077824 */ /* 0x040fe400078e0203 */
[----:B------:R-:W-:Y:S02]  /*baa0*/  VIADD R8, R8, 0x1 ;  /* 0x0000000108087836 */ /* 0x000fe40000000000 */
[----:B------:R-:W0:Y:S03]  /*bab0*/  SYNCS.PHASECHK.TRANS64.TRYWAIT P0, [R7+URZ], R2 ;  /* 0x00000002070075a7 */ /* 0x000e26000800017f */
[----:B------:R-:W-:-:S04]  /*bac0*/  ISETP.NE.AND P1, PT, R8, 0x2, PT ;  /* 0x000000020800780c */ /* 0x000fc80003f25270 */
[----:B------:R-:W-:Y:S02]  /*bad0*/  SEL R5, RZ, 0x1, P1 ;  /* 0x00000001ff057807 */ /* 0x000fe40000800000 */
[----:B------:R-:W-:Y:S02]  /*bae0*/  SEL R8, R8, RZ, P1 ;  /* 0x000000ff08087207 */ /* 0x000fe40000800000 */
[----:B------:R-:W-:Y:S01]  /*baf0*/  LOP3.LUT R0, R0, R5, RZ, 0x3c, !PT ;  /* 0x0000000500007212 */ /* 0x000fe200078e3cff */
[----:B0-----:R-:W-:Y:S06]  /*bb00*/  @!P0 BRA `(.L_x_311) ;  /* 0x0000000000c88947 */ /* 0x001fec0003800000 */
.L_x_322:
[----:B------:R-:W-:Y:S01]  /*bb10*/  IMAD R3, R8, 0x8, R3 ;  /* 0x0000000808037824 */ /* 0x000fe200078e0203 */
[----:B------:R-:W-:-:S07]  /*bb20*/  SHF.L.U32 R0, R0, 0x1f, RZ ;  /* 0x0000001f00007819 */ /* 0x000fce00000006ff */
.L_x_312:
[----:B-1----:R1:W2:Y:S02]  /*bb30*/  SYNCS.PHASECHK.TRANS64.TRYWAIT P0, [R3+URZ], R0 ;  /* 0x00000000030075a7 */ /* 0x0022a4000800017f */
[----:B--2---:R-:W-:Y:S05]  /*bb40*/  @!P0 NANOSLEEP.SYNCS 0x989680 ;  /* 0x009896800000895d */ /* 0x004fea0003900000 */
[----:B------:R-:W2:Y:S02]  /*bb50*/  @!P0 SYNCS.PHASECHK.TRANS64 P0, [R3+URZ], R0 ;  /* 0x00000000030085a7 */ /* 0x000ea4000800007f */
[----:B--2---:R-:W-:Y:S05]  /*bb60*/  @!P0 BRA `(.L_x_312) ;  /* 0xfffffffc00f08947 */ /* 0x004fea000383ffff */
.L_x_309:
[----:B------:R-:W-:Y:S05]  /*bb70*/  BSYNC B0 ;  /* 0x0000000000007941 */ /* 0x000fea0003800000 */
.L_x_308:
[----:B------:R-:W-:Y:S05]  /*bb80*/  EXIT ;  /* 0x000000000000794d */ /* 0x000fea0003800000 */
.L_x_18:
[----:B0-----:R0:W1:Y:S02]  /*bb90*/  SYNCS.PHASECHK.TRANS64.TRYWAIT P0, [R159+URZ], R0 ;  /* 0x000000009f0075a7 */ /* 0x001064000800017f */
[----:B-1----:R-:W-:Y:S05]  /*bba0*/  @!P0 NANOSLEEP.SYNCS 0x989680 ;  /* 0x009896800000895d */ /* 0x002fea0003900000 */
[----:B------:R-:W1:Y:S02]  /*bbb0*/  @!P0 SYNCS.PHASECHK.TRANS64 P0, [R159+URZ], R0 ;  /* 0x000000009f0085a7 */ /* 0x000e64000800007f */
[----:B-1----:R-:W-:Y:S05]  /*bbc0*/  @!P0 BRA `(.L_x_18) ;  /* 0xfffffffc00f08947 */ /* 0x002fea000383ffff */
[----:B------:R-:W-:Y:S05]  /*bbd0*/  BRA `(.L_x_313) ;  /* 0xffffff5800ec7947 */ /* 0x000fea000383ffff */
.L_x_23:
[----:B-1----:R1:W2:Y:S02]  /*bbe0*/  SYNCS.PHASECHK.TRANS64.TRYWAIT P1, [R3+URZ], R0 ;  /* 0x00000000030075a7 */ /* 0x0022a4000802017f */
[----:B--2---:R-:W-:Y:S05]  /*bbf0*/  @!P1 NANOSLEEP.SYNCS 0x989680 ;  /* 0x009896800000995d */ /* 0x004fea0003900000 */
[----:B------:R-:W2:Y:S02]  /*bc00*/  @!P1 SYNCS.PHASECHK.TRANS64 P1, [R3+URZ], R0 ;  /* 0x00000000030095a7 */ /* 0x000ea4000802007f */
[----:B--2---:R-:W-:Y:S05]  /*bc10*/  @!P1 BRA `(.L_x_23) ;  /* 0xfffffffc00f09947 */ /* 0x004fea000383ffff */
[----:B------:R-:W-:Y:S05]  /*bc20*/  BRA `(.L_x_22) ;  /* 0xffffff5c005c7947 */ /* 0x000fea000383ffff */
.L_x_28:
[----:B-1----:R-:W-:-:S04]  /*bc30*/  IMAD.U32 R5, RZ, RZ, UR7 ;  /* 0x00000007ff057e24 */ /* 0x002fc8000f8e00ff */
[----:B------:R1:W2:Y:S03]  /*bc40*/  SYNCS.PHASECHK.TRANS64.TRYWAIT P1, [R5+URZ], R4 ;  /* 0x00000004050075a7 */ /* 0x0002a6000802017f */
[----:B--2---:R-:W-:Y:S05]  /*bc50*/  @!P1 NANOSLEEP.SYNCS 0x989680 ;  /* 0x009896800000995d */ /* 0x004fea0003900000 */
[----:B------:R-:W2:Y:S02]  /*bc60*/  @!P1 SYNCS.PHASECHK.TRANS64 P1, [R5+URZ], R4 ;  /* 0x00000004050095a7 */ /* 0x000ea4000802007f */
[----:B--2---:R-:W-:Y:S05]  /*bc70*/  @!P1 BRA `(.L_x_28) ;  /* 0xfffffffc00ec9947 */ /* 0x004fea000383ffff */
[----:B------:R-:W-:Y:S05]  /*bc80*/  BRA `(.L_x_27) ;  /* 0xffffff6000b87947 */ /* 0x000fea000383ffff */
.L_x_34:
[----:B0-----:R0:W1:Y:S02]  /*bc90*/  SYNCS.PHASECHK.TRANS64.TRYWAIT P0, [R159+URZ+0x10], R0 ;  /* 0x000010009f0075a7 */ /* 0x001064000800017f */
[----:B-1----:R-:W-:Y:S05]  /*bca0*/  @!P0 NANOSLEEP.SYNCS 0x989680 ;  /* 0x009896800000895d */ /* 0x002fea0003900000 */
[----:B------:R-:W1:Y:S02]  /*bcb0*/  @!P0 SYNCS.PHASECHK.TRANS64 P0, [R159+URZ+0x10], R0 ;  /* 0x000010009f0085a7 */ /* 0x000e64000800007f */
[----:B-1----:R-:W-:Y:S05]  /*bcc0*/  @!P0 BRA `(.L_x_34) ;  /* 0xfffffffc00f08947 */ /* 0x002fea000383ffff */
[----:B------:R-:W-:Y:S05]  /*bcd0*/  BRA `(.L_x_314) ;  /* 0xffffff6800987947 */ /* 0x000fea000383ffff */
.L_x_295:
[----:B------:R-:W-:Y:S01]  /*bce0*/  BSSY B1, `(.L_x_315) ;  /* 0x0000006000017945 */ /* 0x000fe20003800000 */
[----:B------:R-:W-:-:S07]  /*bcf0*/  IMAD.MOV.U32 R15, RZ, RZ, -0x1 ;  /* 0xffffffffff0f7424 */ /* 0x000fce00078e00ff */
[----:B------:R-:W-:Y:S05]  /*bd00*/  WARPSYNC.COLLECTIVE R15, `(.L_x_316) ;  /* 0x000000000f0c7348 */ /* 0x000fea0003c00000 */
[----:B------:R-:W-:Y:S02]  /*bd10*/  ELECT P6, UR62, PT ;  /* 0x00000000003e782f */ /* 0x000fe400038c0000 */
[----:B------:R-:W-:Y:S01]  /*bd20*/  MOV R14, UR62 ;  /* 0x0000003e000e7c02 */ /* 0x000fe20008000f00 */
[----:B------:R-:W-:Y:S10]  /*bd30*/  ENDCOLLECTIVE ;  /* 0x000000000000791b */ /* 0x000ff40003800000 */
.L_x_316:
[----:B------:R-:W-:Y:S05]  /*bd40*/  BSYNC B1 ;  /* 0x0000000000017941 */ /* 0x000fea0003800000 */
.L_x_315:
[----:B------:R-:W-:Y:S05]  /*bd50*/  BRA `(.L_x_317) ;  /* 0xfffffff000147947 */ /* 0x000fea000383ffff */
.L_x_298:
[----:B-1----:R1:W2:Y:S02]  /*bd60*/  SYNCS.PHASECHK.TRANS64.TRYWAIT P1, [R7+URZ+0x10], R4 ;  /* 0x00001004070075a7 */ /* 0x0022a4000802017f */
[----:B--2---:R-:W-:Y:S05]  /*bd70*/  @!P1 NANOSLEEP.SYNCS 0x989680 ;  /* 0x009896800000995d */ /* 0x004fea0003900000 */
[----:B------:R-:W2:Y:S02]  /*bd80*/  @!P1 SYNCS.PHASECHK.TRANS64 P1, [R7+URZ+0x10], R4 ;  /* 0x00001004070095a7 */ /* 0x000ea4000802007f */
[----:B--2---:R-:W-:Y:S05]  /*bd90*/  @!P1 BRA `(.L_x_298) ;  /* 0xfffffffc00f09947 */ /* 0x004fea000383ffff */
[----:B------:R-:W-:Y:S05]  /*bda0*/  BRA `(.L_x_318) ;  /* 0xfffffff000487947 */ /* 0x000fea000383ffff */
.L_x_307:
[----:B------:R-:W-:Y:S01]  /*bdb0*/  BSSY B0, `(.L_x_319) ;  /* 0x0000006000007945 */ /* 0x000fe20003800000 */
[----:B------:R-:W-:-:S07]  /*bdc0*/  IMAD.MOV.U32 R15, RZ, RZ, -0x1 ;  /* 0xffffffffff0f7424 */ /* 0x000fce00078e00ff */
[----:B------:R-:W-:Y:S05]  /*bdd0*/  WARPSYNC.COLLECTIVE R15, `(.L_x_320) ;  /* 0x000000000f0c7348 */ /* 0x000fea0003c00000 */
[----:B------:R-:W-:Y:S02]  /*bde0*/  ELECT P6, UR62, PT ;  /* 0x00000000003e782f */ /* 0x000fe400038c0000 */
[----:B------:R-:W-:Y:S01]  /*bdf0*/  MOV R14, UR62 ;  /* 0x0000003e000e7c02 */ /* 0x000fe20008000f00 */
[----:B------:R-:W-:Y:S10]  /*be00*/  ENDCOLLECTIVE ;  /* 0x000000000000791b */ /* 0x000ff40003800000 */
.L_x_320:
[----:B------:R-:W-:Y:S05]  /*be10*/  BSYNC B0 ;  /* 0x0000000000007941 */ /* 0x000fea0003800000 */
.L_x_319:
[----:B------:R-:W-:Y:S05]  /*be20*/  BRA `(.L_x_321) ;  /* 0xfffffff800e87947 */ /* 0x000fea000383ffff */
.L_x_311:
[----:B0-----:R0:W1:Y:S02]  /*be30*/  SYNCS.PHASECHK.TRANS64.TRYWAIT P0, [R7+URZ], R2 ;  /* 0x00000002070075a7 */ /* 0x001064000800017f */
[----:B-1----:R-:W-:Y:S05]  /*be40*/  @!P0 NANOSLEEP.SYNCS 0x989680 ;  /* 0x009896800000895d */ /* 0x002fea0003900000 */
[----:B------:R-:W1:Y:S02]  /*be50*/  @!P0 SYNCS.PHASECHK.TRANS64 P0, [R7+URZ], R2 ;  /* 0x00000002070085a7 */ /* 0x000e64000800007f */
[----:B-1----:R-:W-:Y:S05]  /*be60*/  @!P0 BRA `(.L_x_311) ;  /* 0xfffffffc00f08947 */ /* 0x002fea000383ffff */
[----:B------:R-:W-:Y:S05]  /*be70*/  BRA `(.L_x_322) ;  /* 0xfffffffc00247947 */ /* 0x000fea000383ffff */
.L_x_323:
[----:B------:R-:W-:-:S00]  /*be80*/  BRA `(.L_x_323) ;  /* 0xfffffffc00fc7947 */ /* 0x000fc0000383ffff */
[----:B------:R-:W-:-:S00]  /*be90*/  NOP ;  /* 0x0000000000007918 */ /* 0x000fc00000000000 */
        /* <DEDUP_REMOVED lines=14> */
.L_x_324:


//--------------------- .nv.global.init           --------------------------
	.section	.nv.global.init,"aw",@progbits
.nv.global.init:
	.type		$str$22,@object
	.size		$str$22,($str$23 - $str$22)
$str$22:
        /*0000*/ 	.byte	0x6b, 0x5f, 0x74, 0x69, 0x6c, 0x65, 0x5f, 0x63, 0x6f, 0x75, 0x6e, 0x74, 0x20, 0x3e, 0x3d, 0x20
        /*0010*/ 	.byte	0x31, 0x00
	.type		$str$23,@object
	.size		$str$23,(__unnamed_1 - $str$23)
$str$23:
        /*0012*/ 	.byte	0x2f, 0x74, 0x6d, 0x70, 0x2f, 0x63, 0x75, 0x74, 0x6c, 0x61, 0x73, 0x73, 0x5f, 0x73, 0x77, 0x65
        /*0022*/ 	.byte	0x65, 0x70, 0x5f, 0x73, 0x72, 0x63, 0x2f, 0x69, 0x6e, 0x63, 0x6c, 0x75, 0x64, 0x65, 0x2f, 0x63
        /*0032*/ 	.byte	0x75, 0x74, 0x6c, 0x61, 0x73, 0x73, 0x2f, 0x67, 0x65, 0x6d, 0x6d, 0x2f, 0x63, 0x6f, 0x6c, 0x6c
        /*0042*/ 	.byte	0x65, 0x63, 0x74, 0x69, 0x76, 0x65, 0x2f, 0x73, 0x6d, 0x39, 0x30, 0x5f, 0x6d, 0x6d, 0x61, 0x5f
        /*0052*/ 	.byte	0x74, 0x6d, 0x61, 0x5f, 0x67, 0x6d, 0x6d, 0x61, 0x5f, 0x73, 0x73, 0x5f, 0x77, 0x61, 0x72, 0x70
        /*0062*/ 	.byte	0x73, 0x70, 0x65, 0x63, 0x69, 0x61, 0x6c, 0x69, 0x7a, 0x65, 0x64, 0x2e, 0x68, 0x70, 0x70, 0x00
	.type		__unnamed_1,@object
	.size		__unnamed_1,(.L_0 - __unnamed_1)
__unnamed_1:
        /*0072*/ 	.byte	0x76, 0x6f, 0x69, 0x64, 0x20, 0x63, 0x75, 0x74, 0x6c, 0x61, 0x73, 0x73, 0x3a, 0x3a, 0x67, 0x65
        /* <DEDUP_REMOVED lines=177> */
        /*0b92*/ 	.byte	0x74, 0x69, 0x74, 0x79, 0x5d, 0x00
.L_0:


//--------------------- .nv.shared._ZN7cutlass13device_kernelINS_4gemm6kernel13GemmUniversalIN4cute5tupleIJiiiiEEENS1_10collective13CollectiveMmaINS1_34MainloopSm90TmaGmmaWarpSpecializedILi2ENS5_IJNS4_1CILi2EEENSA_ILi1EEESC_EEENS1_32KernelTmaWarpSpecializedPingpongEEENS5_IJNSA_ILi64EEENSA_ILi256EEESG_EEENS_10tfloat32_tENS5_IJlSC_lEEESJ_SK_NS4_8TiledMMAINS4_8MMA_AtomIJNS4_4SM904GMMA30MMA_64x256x8_F32TF32TF32_SS_TNILNSO_7ScaleInE1ELSQ_1EEEEEENS4_6LayoutINS5_IJSC_SC_SC_EEENS5_IJNSA_ILi0EEESV_SV_EEEEENS5_IJNS4_10UnderscoreESY_SY_EEEEENS4_13SM90_TMA_LOADENS4_14ComposedLayoutINS4_7SwizzleILi3ELi4ELi3EEENS4_18smem_ptr_flag_bitsILi32EEENST_INS5_IJNSA_ILi8EEENSA_ILi32EEEEEENS5_IJS18_SC_EEEEEEEvNS4_8identityENS4_23SM90_TMA_LOAD_MULTICASTES1C_vS1D_EENS_8epilogue10collective6detail29Sm90TmaWarpSpecializedAdapterINS1H_15DefaultEpilogueISJ_SK_SK_NS1G_6thread17LinearCombinationISJ_Li1EffLNS1L_9ScaleType4KindE0ELNS_15FloatRoundStyleE2ESJ_EENS1_15EpilogueDefaultEEEEEvvEEEEvNT_6ParamsE --------------------------
	.section	.nv.shared._ZN7cutlass13device_kernelINS_4gemm6kernel13GemmUniversalIN4cute5tupleIJiiiiEEENS1_10collective13CollectiveMmaINS1_34MainloopSm90TmaGmmaWarpSpecializedILi2ENS5_IJNS4_1CILi2EEENSA_ILi1EEESC_EEENS1_32KernelTmaWarpSpecializedPingpongEEENS5_IJNSA_ILi64EEENSA_ILi256EEESG_EEENS_10tfloat32_tENS5_IJlSC_lEEESJ_SK_NS4_8TiledMMAINS4_8MMA_AtomIJNS4_4SM904GMMA30MMA_64x256x8_F32TF32TF32_SS_TNILNSO_7ScaleInE1ELSQ_1EEEEEENS4_6LayoutINS5_IJSC_SC_SC_EEENS5_IJNSA_ILi0EEESV_SV_EEEEENS5_IJNS4_10UnderscoreESY_SY_EEEEENS4_13SM90_TMA_LOADENS4_14ComposedLayoutINS4_7SwizzleILi3ELi4ELi3EEENS4_18smem_ptr_flag_bitsILi32EEENST_INS5_IJNSA_ILi8EEENSA_ILi32EEEEEENS5_IJS18_SC_EEEEEEEvNS4_8identityENS4_23SM90_TMA_LOAD_MULTICASTES1C_vS1D_EENS_8epilogue10collective6detail29Sm90TmaWarpSpecializedAdapterINS1H_15DefaultEpilogueISJ_SK_SK_NS1G_6thread17LinearCombinationISJ_Li1EffLNS1L_9ScaleType4KindE0ELNS_15FloatRoundStyleE2ESJ_EENS1_15EpilogueDefaultEEEEEvvEEEEvNT_6ParamsE,"aw",@nobits
	.sectionflags	@""
	.align	16
	.zero		1024


//--------------------- .nv.shared.reserved.0     --------------------------
	.section	.nv.shared.reserved.0,"aw",@nobits
	.weak		__nv_reservedSMEM_offset_0_alias
	.size		__nv_reservedSMEM_offset_0_alias, 0, 0
	.other		__nv_reservedSMEM_offset_0_alias,@"STO_CUDA_RESERVED_SHARED STV_DEFAULT"
__nv_reservedSMEM_offset_0_alias:
	.zero		0


//--------------------- .nv.global                --------------------------
	.section	.nv.global,"aw",@nobits
.nv.global:
	.type		_ZN39_INTERNAL_9c22002a_4_k_cu_8485a861_63304cute1_E,@object
	.size		_ZN39_INTERNAL_9c22002a_4_k_cu_8485a861_63304cute1_E,(_ZN39_INTERNAL_9c22002a_4_k_cu_8485a861_63304cuda3std3__45__cpo6cbeginE - _ZN39_INTERNAL_9c22002a_4_k_cu_8485a861_63304cute1_E)
_ZN39_INTERNAL_9c22002a_4_k_cu_8485a861_63304cute1_E:
	.zero		1
	.type		_ZN39_INTERNAL_9c22002a_4_k_cu_8485a861_63304cuda3std3__45__cpo6cbeginE,@object
	.size		_ZN39_INTERNAL_9c22002a_4_k_cu_8485a861_63304cuda3std3__45__cpo6cbeginE,(_ZN39_INTERNAL_9c22002a_4_k_cu_8485a861_63304cuda3std3__48in_placeE - _ZN39_INTERNAL_9c22002a_4_k_cu_8485a861_63304cuda3std3__45__cpo6cbeginE)
_ZN39_INTERNAL_9c22002a_4_k_cu_8485a861_63304cuda3std3__45__cpo6cbeginE:
	.zero		1
	.type		_ZN39_INTERNAL_9c22002a_4_k_cu_8485a861_63304cuda3std3__48in_placeE,@object
	.size		_ZN39_INTERNAL_9c22002a_4_k_cu_8485a861_63304cuda3std3__48in_placeE,(_ZN39_INTERNAL_9c22002a_4_k_cu_8485a861_63304cuda3std6ranges3__45__cpo9iter_moveE - _ZN39_INTERNAL_9c22002a_4_k_cu_8485a861_63304cuda3std3__48in_placeE)
_ZN39_INTERNAL_9c22002a_4_k_cu_8485a861_63304cuda3std3__48in_placeE:
	.zero		1
	.type		_ZN39_INTERNAL_9c22002a_4_k_cu_8485a861_63304cuda3std6ranges3__45__cpo9iter_moveE,@object
	.size		_ZN39_INTERNAL_9c22002a_4_k_cu_8485a861_63304cuda3std6ranges3__45__cpo9iter_moveE,(_ZN39_INTERNAL_9c22002a_4_k_cu_8485a861_63304cuda3std3__45__cpo5beginE - _ZN39_INTERNAL_9c22002a_4_k_cu_8485a861_63304cuda3std6ranges3__45__cpo9iter_moveE)
_ZN39_INTERNAL_9c22002a_4_k_cu_8485a861_63304cuda3std6ranges3__45__cpo9iter_moveE:
	.zero		1
	.type		_ZN39_INTERNAL_9c22002a_4_k_cu_8485a861_63304cuda3std3__45__cpo5beginE,@object
	.size		_ZN39_INTERNAL_9c22002a_4_k_cu_8485a861_63304cuda3std3__45__cpo5beginE,(_ZN39_INTERNAL_9c22002a_4_k_cu_8485a861_63304cuda3std3__441_GLOBAL__N__9c22002a_4_k_cu_8485a861_63306ignoreE - _ZN39_INTERNAL_9c22002a_4_k_cu_8485a861_63304cuda3std3__45__cpo5beginE)
_ZN39_INTERNAL_9c22002a_4_k_cu_8485a861_63304cuda3std3__45__cpo5beginE:
	.zero		1
	.type		_ZN39_INTERNAL_9c22002a_4_k_cu_8485a861_63304cuda3std3__441_GLOBAL__N__9c22002a_4_k_cu_8485a861_63306ignoreE,@object
	.size		_ZN39_INTERNAL_9c22002a_4_k_cu_8485a861_63304cuda3std3__441_GLOBAL__N__9c22002a_4_k_cu_8485a861_63306ignoreE,(_ZN39_INTERNAL_9c22002a_4_k_cu_8485a861_63304cute7productE - _ZN39_INTERNAL_9c22002a_4_k_cu_8485a861_63304cuda3std3__441_GLOBAL__N__9c22002a_4_k_cu_8485a861_63306ignoreE)
_ZN39_INTERNAL_9c22002a_4_k_cu_8485a861_63304cuda3std3__441_GLOBAL__N__9c22002a_4_k_cu_8485a861_63306ignoreE:
	.zero		1
	.type		_ZN39_INTERNAL_9c22002a_4_k_cu_8485a861_63304cute7productE,@object
	.size		_ZN39_INTERNAL_9c22002a_4_k_cu_8485a861_63304cute7productE,(_ZN39_INTERNAL_9c22002a_4_k_cu_8485a861_63304cuda3std3__45__cpo3endE - _ZN39_INTERNAL_9c22002a_4_k_cu_8485a861_63304cute7productE)
_ZN39_INTERNAL_9c22002a_4_k_cu_8485a861_63304cute7productE:
	.zero		1
	.type		_ZN39_INTERNAL_9c22002a_4_k_cu_8485a861_63304cuda3std3__45__cpo3endE,@object
	.size		_ZN39_INTERNAL_9c22002a_4_k_cu_8485a861_63304cuda3std3__45__cpo3endE,(_ZN39_INTERNAL_9c22002a_4_k_cu_8485a861_63304cuda3std3__419piecewise_constructE - _ZN39_INTERNAL_9c22002a_4_k_cu_8485a861_63304cuda3std3__45__cpo3endE)
_ZN39_INTERNAL_9c22002a_4_k_cu_8485a861_63304cuda3std3__45__cpo3endE:
	.zero		1
	.type		_ZN39_INTERNAL_9c22002a_4_k_cu_8485a861_63304cuda3std3__419piecewise_constructE,@object
	.size		_ZN39_INTERNAL_9c22002a_4_k_cu_8485a861_63304cuda3std3__419piecewise_constructE,(_ZN39_INTERNAL_9c22002a_4_k_cu_8485a861_63304cuda3std3__45__cpo4cendE - _ZN39_INTERNAL_9c22002a_4_k_cu_8485a861_63304cuda3std3__419piecewise_constructE)
_ZN39_INTERNAL_9c22002a_4_k_cu_8485a861_63304cuda3std3__419piecewise_constructE:
	.zero		1
	.type		_ZN39_INTERNAL_9c22002a_4_k_cu_8485a861_63304cuda3std3__45__cpo4cendE,@object
	.size		_ZN39_INTERNAL_9c22002a_4_k_cu_8485a861_63304cuda3std3__45__cpo4cendE,(_ZN39_INTERNAL_9c22002a_4_k_cu_8485a861_63304cuda3std6ranges3__45__cpo4swapE - _ZN39_INTERNAL_9c22002a_4_k_cu_8485a861_63304cuda3std3__45__cpo4cendE)
_ZN39_INTERNAL_9c22002a_4_k_cu_8485a861_63304cuda3std3__45__cpo4cendE:
	.zero		1
	.type		_ZN39_INTERNAL_9c22002a_4_k_cu_8485a861_63304cuda3std6ranges3__45__cpo4swapE,@object
	.size		_ZN39_INTERNAL_9c22002a_4_k_cu_8485a861_63304cuda3std6ranges3__45__cpo4swapE,(.L_8 - _ZN39_INTERNAL_9c22002a_4_k_cu_8485a861_63304cuda3std6ranges3__45__cpo4swapE)
_ZN39_INTERNAL_9c22002a_4_k_cu_8485a861_63304cuda3std6ranges3__45__cpo4swapE:
	.zero		1
.L_8:


//--------------------- .nv.constant0._ZN7cutlass13device_kernelINS_4gemm6kernel13GemmUniversalIN4cute5tupleIJiiiiEEENS1_10collective13CollectiveMmaINS1_34MainloopSm90TmaGmmaWarpSpecializedILi2ENS5_IJNS4_1CILi2EEENSA_ILi1EEESC_EEENS1_32KernelTmaWarpSpecializedPingpongEEENS5_IJNSA_ILi64EEENSA_ILi256EEESG_EEENS_10tfloat32_tENS5_IJlSC_lEEESJ_SK_NS4_8TiledMMAINS4_8MMA_AtomIJNS4_4SM904GMMA30MMA_64x256x8_F32TF32TF32_SS_TNILNSO_7ScaleInE1ELSQ_1EEEEEENS4_6LayoutINS5_IJSC_SC_SC_EEENS5_IJNSA_ILi0EEESV_SV_EEEEENS5_IJNS4_10UnderscoreESY_SY_EEEEENS4_13SM90_TMA_LOADENS4_14ComposedLayoutINS4_7SwizzleILi3ELi4ELi3EEENS4_18smem_ptr_flag_bitsILi32EEENST_INS5_IJNSA_ILi8EEENSA_ILi32EEEEEENS5_IJS18_SC_EEEEEEEvNS4_8identityENS4_23SM90_TMA_LOAD_MULTICASTES1C_vS1D_EENS_8epilogue10collective6detail29Sm90TmaWarpSpecializedAdapterINS1H_15DefaultEpilogueISJ_SK_SK_NS1G_6thread17LinearCombinationISJ_Li1EffLNS1L_9ScaleType4KindE0ELNS_15FloatRoundStyleE2ESJ_EENS1_15EpilogueDefaultEEEEEvvEEEEvNT_6ParamsE --------------------------
	.section	.nv.constant0._ZN7cutlass13device_kernelINS_4gemm6kernel13GemmUniversalIN4cute5tupleIJiiiiEEENS1_10collective13CollectiveMmaINS1_34MainloopSm90TmaGmmaWarpSpecializedILi2ENS5_IJNS4_1CILi2EEENSA_ILi1EEESC_EEENS1_32KernelTmaWarpSpecializedPingpongEEENS5_IJNSA_ILi64EEENSA_ILi256EEESG_EEENS_10tfloat32_tENS5_IJlSC_lEEESJ_SK_NS4_8TiledMMAINS4_8MMA_AtomIJNS4_4SM904GMMA30MMA_64x256x8_F32TF32TF32_SS_TNILNSO_7ScaleInE1ELSQ_1EEEEEENS4_6LayoutINS5_IJSC_SC_SC_EEENS5_IJNSA_ILi0EEESV_SV_EEEEENS5_IJNS4_10UnderscoreESY_SY_EEEEENS4_13SM90_TMA_LOADENS4_14ComposedLayoutINS4_7SwizzleILi3ELi4ELi3EEENS4_18smem_ptr_flag_bitsILi32EEENST_INS5_IJNSA_ILi8EEENSA_ILi32EEEEEENS5_IJS18_SC_EEEEEEEvNS4_8identityENS4_23SM90_TMA_LOAD_MULTICASTES1C_vS1D_EENS_8epilogue10collective6detail29Sm90TmaWarpSpecializedAdapterINS1H_15DefaultEpilogueISJ_SK_SK_NS1G_6thread17LinearCombinationISJ_Li1EffLNS1L_9ScaleType4KindE0ELNS_15FloatRoundStyleE2ESJ_EENS1_15EpilogueDefaultEEEEEvvEEEEvNT_6ParamsE,"a",@progbits
	.sectionflags	@""
	.align	4
.nv.constant0._ZN7cutlass13device_kernelINS_4gemm6kernel13GemmUniversalIN4cute5tupleIJiiiiEEENS1_10collective13CollectiveMmaINS1_34MainloopSm90TmaGmmaWarpSpecializedILi2ENS5_IJNS4_1CILi2EEENSA_ILi1EEESC_EEENS1_32KernelTmaWarpSpecializedPingpongEEENS5_IJNSA_ILi64EEENSA_ILi256EEESG_EEENS_10tfloat32_tENS5_IJlSC_lEEESJ_SK_NS4_8TiledMMAINS4_8MMA_AtomIJNS4_4SM904GMMA30MMA_64x256x8_F32TF32TF32_SS_TNILNSO_7ScaleInE1ELSQ_1EEEEEENS4_6LayoutINS5_IJSC_SC_SC_EEENS5_IJNSA_ILi0EEESV_SV_EEEEENS5_IJNS4_10UnderscoreESY_SY_EEEEENS4_13SM90_TMA_LOADENS4_14ComposedLayoutINS4_7SwizzleILi3ELi4ELi3EEENS4_18smem_ptr_flag_bitsILi32EEENST_INS5_IJNSA_ILi8EEENSA_ILi32EEEEEENS5_IJS18_SC_EEEEEEEvNS4_8identityENS4_23SM90_TMA_LOAD_MULTICASTES1C_vS1D_EENS_8epilogue10collective6detail29Sm90TmaWarpSpecializedAdapterINS1H_15DefaultEpilogueISJ_SK_SK_NS1G_6thread17LinearCombinationISJ_Li1EffLNS1L_9ScaleType4KindE0ELNS_15FloatRoundStyleE2ESJ_EENS1_15EpilogueDefaultEEEEEvvEEEEvNT_6ParamsE:
	.zero		1664


//--------------------- SYMBOLS --------------------------

	.type		.nv.reservedSmem.offset0,@object
	.size		.nv.reservedSmem.offset0,0x4
	.type		__assertfail,@function
